//
// Generated by NVIDIA NVVM Compiler
//
// Compiler Build ID: CL-36424714
// Cuda compilation tools, release 13.0, V13.0.88
// Based on NVVM 20.0.0
//

.version 9.0
.target sm_100
.address_size 64

	// .globl	_Z14pageRankKernelPKiS0_PKfPfi

.visible .entry _Z14pageRankKernelPKiS0_PKfPfi(
	.param .u64 .ptr .align 1 _Z14pageRankKernelPKiS0_PKfPfi_param_0,
	.param .u64 .ptr .align 1 _Z14pageRankKernelPKiS0_PKfPfi_param_1,
	.param .u64 .ptr .align 1 _Z14pageRankKernelPKiS0_PKfPfi_param_2,
	.param .u64 .ptr .align 1 _Z14pageRankKernelPKiS0_PKfPfi_param_3,
	.param .u32 _Z14pageRankKernelPKiS0_PKfPfi_param_4
)
{
	.reg .pred 	%p<11>;
	.reg .b32 	%r<67>;
	.reg .b32 	%f<83>;
	.reg .b64 	%rd<80>;
	.reg .b64 	%fd<10>;

	ld.param.u64 	%rd4, [_Z14pageRankKernelPKiS0_PKfPfi_param_0];
	ld.param.u64 	%rd6, [_Z14pageRankKernelPKiS0_PKfPfi_param_1];
	ld.param.u64 	%rd7, [_Z14pageRankKernelPKiS0_PKfPfi_param_2];
	ld.param.u64 	%rd5, [_Z14pageRankKernelPKiS0_PKfPfi_param_3];
	ld.param.u32 	%r23, [_Z14pageRankKernelPKiS0_PKfPfi_param_4];
	cvta.to.global.u64 	%rd1, %rd7;
	cvta.to.global.u64 	%rd2, %rd6;
	mov.u32 	%r24, %ctaid.x;
	mov.u32 	%r25, %ntid.x;
	mov.u32 	%r26, %tid.x;
	mad.lo.s32 	%r1, %r24, %r25, %r26;
	setp.ge.s32 	%p1, %r1, %r23;
	@%p1 bra 	$L__BB0_16;
	cvta.to.global.u64 	%rd8, %rd4;
	mul.wide.s32 	%rd9, %r1, 4;
	add.s64 	%rd10, %rd8, %rd9;
	ld.global.u32 	%r62, [%rd10];
	ld.global.u32 	%r3, [%rd10+4];
	setp.ge.s32 	%p2, %r62, %r3;
	mov.f64 	%fd9, 0d0000000000000000;
	@%p2 bra 	$L__BB0_15;
	add.s32 	%r27, %r62, 1;
	max.s32 	%r28, %r3, %r27;
	sub.s32 	%r4, %r28, %r62;
	and.b32  	%r5, %r4, 15;
	sub.s32 	%r29, %r62, %r28;
	setp.gt.u32 	%p3, %r29, -16;
	mov.f32 	%f82, 0f00000000;
	@%p3 bra 	$L__BB0_5;
	and.b32  	%r30, %r4, -16;
	neg.s32 	%r60, %r30;
	add.s64 	%rd3, %rd2, 32;
	mov.f32 	%f82, 0f00000000;
$L__BB0_4:
	.pragma "nounroll";
	mul.wide.s32 	%rd11, %r62, 4;
	add.s64 	%rd12, %rd3, %rd11;
	ld.global.u32 	%r31, [%rd12+-32];
	mul.wide.s32 	%rd13, %r31, 4;
	add.s64 	%rd14, %rd1, %rd13;
	ld.global.f32 	%f17, [%rd14];
	add.f32 	%f18, %f82, %f17;
	ld.global.u32 	%r32, [%rd12+-28];
	mul.wide.s32 	%rd15, %r32, 4;
	add.s64 	%rd16, %rd1, %rd15;
	ld.global.f32 	%f19, [%rd16];
	add.f32 	%f20, %f18, %f19;
	ld.global.u32 	%r33, [%rd12+-24];
	mul.wide.s32 	%rd17, %r33, 4;
	add.s64 	%rd18, %rd1, %rd17;
	ld.global.f32 	%f21, [%rd18];
	add.f32 	%f22, %f20, %f21;
	ld.global.u32 	%r34, [%rd12+-20];
	mul.wide.s32 	%rd19, %r34, 4;
	add.s64 	%rd20, %rd1, %rd19;
	ld.global.f32 	%f23, [%rd20];
	add.f32 	%f24, %f22, %f23;
	ld.global.u32 	%r35, [%rd12+-16];
	mul.wide.s32 	%rd21, %r35, 4;
	add.s64 	%rd22, %rd1, %rd21;
	ld.global.f32 	%f25, [%rd22];
	add.f32 	%f26, %f24, %f25;
	ld.global.u32 	%r36, [%rd12+-12];
	mul.wide.s32 	%rd23, %r36, 4;
	add.s64 	%rd24, %rd1, %rd23;
	ld.global.f32 	%f27, [%rd24];
	add.f32 	%f28, %f26, %f27;
	ld.global.u32 	%r37, [%rd12+-8];
	mul.wide.s32 	%rd25, %r37, 4;
	add.s64 	%rd26, %rd1, %rd25;
	ld.global.f32 	%f29, [%rd26];
	add.f32 	%f30, %f28, %f29;
	ld.global.u32 	%r38, [%rd12+-4];
	mul.wide.s32 	%rd27, %r38, 4;
	add.s64 	%rd28, %rd1, %rd27;
	ld.global.f32 	%f31, [%rd28];
	add.f32 	%f32, %f30, %f31;
	ld.global.u32 	%r39, [%rd12];
	mul.wide.s32 	%rd29, %r39, 4;
	add.s64 	%rd30, %rd1, %rd29;
	ld.global.f32 	%f33, [%rd30];
	add.f32 	%f34, %f32, %f33;
	ld.global.u32 	%r40, [%rd12+4];
	mul.wide.s32 	%rd31, %r40, 4;
	add.s64 	%rd32, %rd1, %rd31;
	ld.global.f32 	%f35, [%rd32];
	add.f32 	%f36, %f34, %f35;
	ld.global.u32 	%r41, [%rd12+8];
	mul.wide.s32 	%rd33, %r41, 4;
	add.s64 	%rd34, %rd1, %rd33;
	ld.global.f32 	%f37, [%rd34];
	add.f32 	%f38, %f36, %f37;
	ld.global.u32 	%r42, [%rd12+12];
	mul.wide.s32 	%rd35, %r42, 4;
	add.s64 	%rd36, %rd1, %rd35;
	ld.global.f32 	%f39, [%rd36];
	add.f32 	%f40, %f38, %f39;
	ld.global.u32 	%r43, [%rd12+16];
	mul.wide.s32 	%rd37, %r43, 4;
	add.s64 	%rd38, %rd1, %rd37;
	ld.global.f32 	%f41, [%rd38];
	add.f32 	%f42, %f40, %f41;
	ld.global.u32 	%r44, [%rd12+20];
	mul.wide.s32 	%rd39, %r44, 4;
	add.s64 	%rd40, %rd1, %rd39;
	ld.global.f32 	%f43, [%rd40];
	add.f32 	%f44, %f42, %f43;
	ld.global.u32 	%r45, [%rd12+24];
	mul.wide.s32 	%rd41, %r45, 4;
	add.s64 	%rd42, %rd1, %rd41;
	ld.global.f32 	%f45, [%rd42];
	add.f32 	%f46, %f44, %f45;
	ld.global.u32 	%r46, [%rd12+28];
	mul.wide.s32 	%rd43, %r46, 4;
	add.s64 	%rd44, %rd1, %rd43;
	ld.global.f32 	%f47, [%rd44];
	add.f32 	%f82, %f46, %f47;
	add.s32 	%r62, %r62, 16;
	add.s32 	%r60, %r60, 16;
	setp.ne.s32 	%p4, %r60, 0;
	@%p4 bra 	$L__BB0_4;
$L__BB0_5:
	setp.eq.s32 	%p5, %r5, 0;
	@%p5 bra 	$L__BB0_14;
	and.b32  	%r12, %r4, 7;
	setp.lt.u32 	%p6, %r5, 8;
	@%p6 bra 	$L__BB0_8;
	mul.wide.s32 	%rd45, %r62, 4;
	add.s64 	%rd46, %rd2, %rd45;
	ld.global.u32 	%r47, [%rd46];
	mul.wide.s32 	%rd47, %r47, 4;
	add.s64 	%rd48, %rd1, %rd47;
	ld.global.f32 	%f49, [%rd48];
	add.f32 	%f50, %f82, %f49;
	ld.global.u32 	%r48, [%rd46+4];
	mul.wide.s32 	%rd49, %r48, 4;
	add.s64 	%rd50, %rd1, %rd49;
	ld.global.f32 	%f51, [%rd50];
	add.f32 	%f52, %f50, %f51;
	ld.global.u32 	%r49, [%rd46+8];
	mul.wide.s32 	%rd51, %r49, 4;
	add.s64 	%rd52, %rd1, %rd51;
	ld.global.f32 	%f53, [%rd52];
	add.f32 	%f54, %f52, %f53;
	ld.global.u32 	%r50, [%rd46+12];
	mul.wide.s32 	%rd53, %r50, 4;
	add.s64 	%rd54, %rd1, %rd53;
	ld.global.f32 	%f55, [%rd54];
	add.f32 	%f56, %f54, %f55;
	ld.global.u32 	%r51, [%rd46+16];
	mul.wide.s32 	%rd55, %r51, 4;
	add.s64 	%rd56, %rd1, %rd55;
	ld.global.f32 	%f57, [%rd56];
	add.f32 	%f58, %f56, %f57;
	ld.global.u32 	%r52, [%rd46+20];
	mul.wide.s32 	%rd57, %r52, 4;
	add.s64 	%rd58, %rd1, %rd57;
	ld.global.f32 	%f59, [%rd58];
	add.f32 	%f60, %f58, %f59;
	ld.global.u32 	%r53, [%rd46+24];
	mul.wide.s32 	%rd59, %r53, 4;
	add.s64 	%rd60, %rd1, %rd59;
	ld.global.f32 	%f61, [%rd60];
	add.f32 	%f62, %f60, %f61;
	ld.global.u32 	%r54, [%rd46+28];
	mul.wide.s32 	%rd61, %r54, 4;
	add.s64 	%rd62, %rd1, %rd61;
	ld.global.f32 	%f63, [%rd62];
	add.f32 	%f82, %f62, %f63;
	add.s32 	%r62, %r62, 8;
$L__BB0_8:
	setp.eq.s32 	%p7, %r12, 0;
	@%p7 bra 	$L__BB0_14;
	and.b32  	%r15, %r4, 3;
	setp.lt.u32 	%p8, %r12, 4;
	@%p8 bra 	$L__BB0_11;
	mul.wide.s32 	%rd63, %r62, 4;
	add.s64 	%rd64, %rd2, %rd63;
	ld.global.u32 	%r55, [%rd64];
	mul.wide.s32 	%rd65, %r55, 4;
	add.s64 	%rd66, %rd1, %rd65;
	ld.global.f32 	%f65, [%rd66];
	add.f32 	%f66, %f82, %f65;
	ld.global.u32 	%r56, [%rd64+4];
	mul.wide.s32 	%rd67, %r56, 4;
	add.s64 	%rd68, %rd1, %rd67;
	ld.global.f32 	%f67, [%rd68];
	add.f32 	%f68, %f66, %f67;
	ld.global.u32 	%r57, [%rd64+8];
	mul.wide.s32 	%rd69, %r57, 4;
	add.s64 	%rd70, %rd1, %rd69;
	ld.global.f32 	%f69, [%rd70];
	add.f32 	%f70, %f68, %f69;
	ld.global.u32 	%r58, [%rd64+12];
	mul.wide.s32 	%rd71, %r58, 4;
	add.s64 	%rd72, %rd1, %rd71;
	ld.global.f32 	%f71, [%rd72];
	add.f32 	%f82, %f70, %f71;
	add.s32 	%r62, %r62, 4;
$L__BB0_11:
	setp.eq.s32 	%p9, %r15, 0;
	@%p9 bra 	$L__BB0_14;
	neg.s32 	%r65, %r15;
$L__BB0_13:
	.pragma "nounroll";
	mul.wide.s32 	%rd73, %r62, 4;
	add.s64 	%rd74, %rd2, %rd73;
	ld.global.u32 	%r59, [%rd74];
	mul.wide.s32 	%rd75, %r59, 4;
	add.s64 	%rd76, %rd1, %rd75;
	ld.global.f32 	%f72, [%rd76];
	add.f32 	%f82, %f82, %f72;
	add.s32 	%r62, %r62, 1;
	add.s32 	%r65, %r65, 1;
	setp.ne.s32 	%p10, %r65, 0;
	@%p10 bra 	$L__BB0_13;
$L__BB0_14:
	cvt.f64.f32 	%fd4, %f82;
	mul.f64 	%fd9, %fd4, 0d3FEB333333333333;
$L__BB0_15:
	cvt.rn.f64.s32 	%fd5, %r23;
	mov.f64 	%fd6, 0d3FC3333333333334;
	div.rn.f64 	%fd7, %fd6, %fd5;
	add.f64 	%fd8, %fd7, %fd9;
	cvt.rn.f32.f64 	%f73, %fd8;
	cvta.to.global.u64 	%rd77, %rd5;
	add.s64 	%rd79, %rd77, %rd9;
	st.global.f32 	[%rd79], %f73;
$L__BB0_16:
	ret;

}
	// .globl	_Z22initializeContributionPfPii
.visible .entry _Z22initializeContributionPfPii(
	.param .u64 .ptr .align 1 _Z22initializeContributionPfPii_param_0,
	.param .u64 .ptr .align 1 _Z22initializeContributionPfPii_param_1,
	.param .u32 _Z22initializeContributionPfPii_param_2
)
{
	.reg .pred 	%p<2>;
	.reg .b32 	%r<7>;
	.reg .b32 	%f<5>;
	.reg .b64 	%rd<8>;

	ld.param.u64 	%rd1, [_Z22initializeContributionPfPii_param_0];
	ld.param.u64 	%rd2, [_Z22initializeContributionPfPii_param_1];
	ld.param.u32 	%r2, [_Z22initializeContributionPfPii_param_2];
	mov.u32 	%r3, %ctaid.x;
	mov.u32 	%r4, %ntid.x;
	mov.u32 	%r5, %tid.x;
	mad.lo.s32 	%r1, %r3, %r4, %r5;
	setp.ge.s32 	%p1, %r1, %r2;
	@%p1 bra 	$L__BB1_2;
	cvta.to.global.u64 	%rd3, %rd2;
	cvta.to.global.u64 	%rd4, %rd1;
	cvt.rn.f32.s32 	%f1, %r2;
	rcp.rn.f32 	%f2, %f1;
	mul.wide.s32 	%rd5, %r1, 4;
	add.s64 	%rd6, %rd3, %rd5;
	ld.global.u32 	%r6, [%rd6];
	cvt.rn.f32.s32 	%f3, %r6;
	div.rn.f32 	%f4, %f2, %f3;
	add.s64 	%rd7, %rd4, %rd5;
	st.global.f32 	[%rd7], %f4;
$L__BB1_2:
	ret;

}
	// .globl	_Z23precompute_contributionPKfPfPKii
.visible .entry _Z23precompute_contributionPKfPfPKii(
	.param .u64 .ptr .align 1 _Z23precompute_contributionPKfPfPKii_param_0,
	.param .u64 .ptr .align 1 _Z23precompute_contributionPKfPfPKii_param_1,
	.param .u64 .ptr .align 1 _Z23precompute_contributionPKfPfPKii_param_2,
	.param .u32 _Z23precompute_contributionPKfPfPKii_param_3
)
{
	.reg .pred 	%p<2>;
	.reg .b32 	%r<7>;
	.reg .b32 	%f<4>;
	.reg .b64 	%rd<11>;

	ld.param.u64 	%rd1, [_Z23precompute_contributionPKfPfPKii_param_0];
	ld.param.u64 	%rd2, [_Z23precompute_contributionPKfPfPKii_param_1];
	ld.param.u64 	%rd3, [_Z23precompute_contributionPKfPfPKii_param_2];
	ld.param.u32 	%r2, [_Z23precompute_contributionPKfPfPKii_param_3];
	mov.u32 	%r3, %ctaid.x;
	mov.u32 	%r4, %ntid.x;
	mov.u32 	%r5, %tid.x;
	mad.lo.s32 	%r1, %r3, %r4, %r5;
	setp.ge.s32 	%p1, %r1, %r2;
	@%p1 bra 	$L__BB2_2;
	cvta.to.global.u64 	%rd4, %rd1;
	cvta.to.global.u64 	%rd5, %rd3;
	cvta.to.global.u64 	%rd6, %rd2;
	mul.wide.s32 	%rd7, %r1, 4;
	add.s64 	%rd8, %rd4, %rd7;
	ld.global.f32 	%f1, [%rd8];
	add.s64 	%rd9, %rd5, %rd7;
	ld.global.u32 	%r6, [%rd9];
	cvt.rn.f32.s32 	%f2, %r6;
	div.rn.f32 	%f3, %f1, %f2;
	add.s64 	%rd10, %rd6, %rd7;
	st.global.f32 	[%rd10], %f3;
$L__BB2_2:
	ret;

}


// ===== COMPILED SASS (sm_100) =====

	.target	sm_100

	.elftype	@"ET_EXEC"


//--------------------- .note.nv.tkinfo           --------------------------
	.section	.note.nv.tkinfo,"",@"SHT_NOTE"
	.sectionflags	@"SHF_NOTE_NV_TKINFO"
	.tkinfo
        /*0018*/ 	.word	0x00000002
        /*0030*/ 	.string	""
        /*0030*/ 	.string	"ptxas"
        /*0030*/ 	.string	"Cuda compilation tools, release 13.0, V13.0.88"
        /*0030*/ 	.string	"Build cuda_13.0.r13.0/compiler.36424714_0"
        /*0030*/ 	.string	"-arch sm_100 -m 64 "



//--------------------- .note.nv.cuinfo           --------------------------
	.section	.note.nv.cuinfo,"",@"SHT_NOTE"
	.sectionflags	@"SHF_NOTE_NV_CUINFO"
        /*0018*/ 	.short	0x0002
        /*001a*/ 	.short	0x0064
        /*001c*/ 	.short	0x0082
	.zero		2


//--------------------- .nv.info                  --------------------------
	.section	.nv.info,"",@"SHT_CUDA_INFO"
	.align	4


	//----- nvinfo : EIATTR_REGCOUNT
	.align		4
        /*0000*/ 	.byte	0x04, 0x2f
        /*0002*/ 	.short	(.L_1 - .L_0)
	.align		4
.L_0:
        /*0004*/ 	.word	index@(_Z14pageRankKernelPKiS0_PKfPfi)
        /*0008*/ 	.word	0x00000020


	//----- nvinfo : EIATTR_FRAME_SIZE
	.align		4
.L_1:
        /*000c*/ 	.byte	0x04, 0x11
        /*000e*/ 	.short	(.L_3 - .L_2)
	.align		4
.L_2:
        /*0010*/ 	.word	index@($__internal_3_$__cuda_sm20_div_rn_f64_full)
        /*0014*/ 	.word	0x00000000


	//----- nvinfo : EIATTR_FRAME_SIZE
	.align		4
.L_3:
        /*0018*/ 	.byte	0x04, 0x11
        /*001a*/ 	.short	(.L_5 - .L_4)
	.align		4
.L_4:
        /*001c*/ 	.word	index@(_Z14pageRankKernelPKiS0_PKfPfi)
        /*0020*/ 	.word	0x00000000


	//----- nvinfo : EIATTR_REGCOUNT
	.align		4
.L_5:
        /*0024*/ 	.byte	0x04, 0x2f
        /*0026*/ 	.short	(.L_7 - .L_6)
	.align		4
.L_6:
        /*0028*/ 	.word	index@(_Z22initializeContributionPfPii)
        /*002c*/ 	.word	0x00000010


	//----- nvinfo : EIATTR_FRAME_SIZE
	.align		4
.L_7:
        /*0030*/ 	.byte	0x04, 0x11
        /*0032*/ 	.short	(.L_9 - .L_8)
	.align		4
.L_8:
        /*0034*/ 	.word	index@($__internal_2_$__cuda_sm3x_div_rn_noftz_f32_slowpath)
        /*0038*/ 	.word	0x00000000


	//----- nvinfo : EIATTR_FRAME_SIZE
	.align		4
.L_9:
        /*003c*/ 	.byte	0x04, 0x11
        /*003e*/ 	.short	(.L_11 - .L_10)
	.align		4
.L_10:
        /*0040*/ 	.word	index@($__internal_1_$__cuda_sm20_rcp_rn_f32_slowpath)
        /*0044*/ 	.word	0x00000000


	//----- nvinfo : EIATTR_FRAME_SIZE
	.align		4
.L_11:
        /*0048*/ 	.byte	0x04, 0x11
        /*004a*/ 	.short	(.L_13 - .L_12)
	.align		4
.L_12:
        /*004c*/ 	.word	index@(_Z22initializeContributionPfPii)
        /*0050*/ 	.word	0x00000000


	//----- nvinfo : EIATTR_REGCOUNT
	.align		4
.L_13:
        /*0054*/ 	.byte	0x04, 0x2f
        /*0056*/ 	.short	(.L_15 - .L_14)
	.align		4
.L_14:
        /*0058*/ 	.word	index@(_Z23precompute_contributionPKfPfPKii)
        /*005c*/ 	.word	0x00000010


	//----- nvinfo : EIATTR_FRAME_SIZE
	.align		4
.L_15:
        /*0060*/ 	.byte	0x04, 0x11
        /*0062*/ 	.short	(.L_17 - .L_16)
	.align		4
.L_16:
        /*0064*/ 	.word	index@($__internal_0_$__cuda_sm3x_div_rn_noftz_f32_slowpath)
        /*0068*/ 	.word	0x00000000


	//----- nvinfo : EIATTR_FRAME_SIZE
	.align		4
.L_17:
        /*006c*/ 	.byte	0x04, 0x11
        /*006e*/ 	.short	(.L_19 - .L_18)
	.align		4
.L_18:
        /*0070*/ 	.word	index@(_Z23precompute_contributionPKfPfPKii)
        /*0074*/ 	.word	0x00000000


	//----- nvinfo : EIATTR_MIN_STACK_SIZE
	.align		4
.L_19:
        /*0078*/ 	.byte	0x04, 0x12
        /*007a*/ 	.short	(.L_21 - .L_20)
	.align		4
.L_20:
        /*007c*/ 	.word	index@(_Z23precompute_contributionPKfPfPKii)
        /*0080*/ 	.word	0x00000000


	//----- nvinfo : EIATTR_MIN_STACK_SIZE
	.align		4
.L_21:
        /*0084*/ 	.byte	0x04, 0x12
        /*0086*/ 	.short	(.L_23 - .L_22)
	.align		4
.L_22:
        /*0088*/ 	.word	index@(_Z22initializeContributionPfPii)
        /*008c*/ 	.word	0x00000000


	//----- nvinfo : EIATTR_MIN_STACK_SIZE
	.align		4
.L_23:
        /*0090*/ 	.byte	0x04, 0x12
        /*0092*/ 	.short	(.L_25 - .L_24)
	.align		4
.L_24:
        /*0094*/ 	.word	index@(_Z14pageRankKernelPKiS0_PKfPfi)
        /*0098*/ 	.word	0x00000000
.L_25:


//--------------------- .nv.compat                --------------------------
	.section	.nv.compat,"",@"SHT_CUDA_COMPAT_INFO"
	.align	4
        /*0000*/ 	.byte	0x02, 0x09, 0x00, 0x00, 0x02, 0x02, 0x01, 0x00, 0x02, 0x05, 0x05, 0x00, 0x03, 0x07, 0x01, 0x01
        /*0010*/ 	.byte	0x02, 0x03, 0x00, 0x00, 0x02, 0x06, 0x01, 0x00, 0x04, 0x0b, 0x08, 0x00, 0x01, 0x00, 0x00, 0x00
        /*0020*/ 	.byte	0x00, 0x00, 0x00, 0x00


//--------------------- .nv.info._Z23precompute_contributionPKfPfPKii --------------------------
	.section	.nv.info._Z23precompute_contributionPKfPfPKii,"",@"SHT_CUDA_INFO"
	.sectionflags	@""
	.align	4


	//----- nvinfo : EIATTR_CUDA_API_VERSION
	.align		4
        /*0000*/ 	.byte	0x04, 0x37
        /*0002*/ 	.short	(.L_27 - .L_26)
.L_26:
        /*0004*/ 	.word	0x00000082


	//----- nvinfo : EIATTR_KPARAM_INFO
	.align		4
.L_27:
        /*0008*/ 	.byte	0x04, 0x17
        /*000a*/ 	.short	(.L_29 - .L_28)
.L_28:
        /*000c*/ 	.word	0x00000000
        /*0010*/ 	.short	0x0003
        /*0012*/ 	.short	0x0018
        /*0014*/ 	.byte	0x00, 0xf0, 0x11, 0x00


	//----- nvinfo : EIATTR_KPARAM_INFO
	.align		4
.L_29:
        /*0018*/ 	.byte	0x04, 0x17
        /*001a*/ 	.short	(.L_31 - .L_30)
.L_30:
        /*001c*/ 	.word	0x00000000
        /*0020*/ 	.short	0x0002
        /*0022*/ 	.short	0x0010
        /*0024*/ 	.byte	0x00, 0xf5, 0x21, 0x00


	//----- nvinfo : EIATTR_KPARAM_INFO
	.align		4
.L_31:
        /*0028*/ 	.byte	0x04, 0x17
        /*002a*/ 	.short	(.L_33 - .L_32)
.L_32:
        /*002c*/ 	.word	0x00000000
        /*0030*/ 	.short	0x0001
        /*0032*/ 	.short	0x0008
        /*0034*/ 	.byte	0x00, 0xf5, 0x21, 0x00


	//----- nvinfo : EIATTR_KPARAM_INFO
	.align		4
.L_33:
        /*0038*/ 	.byte	0x04, 0x17
        /*003a*/ 	.short	(.L_35 - .L_34)
.L_34:
        /*003c*/ 	.word	0x00000000
        /*0040*/ 	.short	0x0000
        /*0042*/ 	.short	0x0000
        /*0044*/ 	.byte	0x00, 0xf5, 0x21, 0x00


	//----- nvinfo : EIATTR_SPARSE_MMA_MASK
	.align		4
.L_35:
        /*0048*/ 	.byte	0x03, 0x50
        /*004a*/ 	.short	0x0000


	//----- nvinfo : EIATTR_MAXREG_COUNT
	.align		4
        /*004c*/ 	.byte	0x03, 0x1b
        /*004e*/ 	.short	0x00ff


	//----- nvinfo : EIATTR_MERCURY_ISA_VERSION
	.align		4
        /*0050*/ 	.byte	0x03, 0x5f
        /*0052*/ 	.short	0x0101


	//----- nvinfo : EIATTR_VRC_CTA_INIT_COUNT
	.align		4
        /*0054*/ 	.byte	0x02, 0x4a
	.zero		1
	.zero		1


	//----- nvinfo : EIATTR_EXIT_INSTR_OFFSETS
	.align		4
        /*0058*/ 	.byte	0x04, 0x1c
        /*005a*/ 	.short	(.L_37 - .L_36)


	//   ....[0]....
.L_36:
        /*005c*/ 	.word	0x00000070


	//   ....[1]....
        /*0060*/ 	.word	0x00000200


	//----- nvinfo : EIATTR_CRS_STACK_SIZE
	.align		4
.L_37:
        /*0064*/ 	.byte	0x04, 0x1e
        /*0066*/ 	.short	(.L_39 - .L_38)
.L_38:
        /*0068*/ 	.word	0x00000000


	//----- nvinfo : EIATTR_CBANK_PARAM_SIZE
	.align		4
.L_39:
        /*006c*/ 	.byte	0x03, 0x19
        /*006e*/ 	.short	0x001c


	//----- nvinfo : EIATTR_PARAM_CBANK
	.align		4
        /*0070*/ 	.byte	0x04, 0x0a
        /*0072*/ 	.short	(.L_41 - .L_40)
	.align		4
.L_40:
        /*0074*/ 	.word	index@(.nv.constant0._Z23precompute_contributionPKfPfPKii)
        /*0078*/ 	.short	0x0380
        /*007a*/ 	.short	0x001c


	//----- nvinfo : EIATTR_SW_WAR
	.align		4
.L_41:
        /*007c*/ 	.byte	0x04, 0x36
        /*007e*/ 	.short	(.L_43 - .L_42)
.L_42:
        /*0080*/ 	.word	0x00000008
.L_43:


//--------------------- .nv.info._Z22initializeContributionPfPii --------------------------
	.section	.nv.info._Z22initializeContributionPfPii,"",@"SHT_CUDA_INFO"
	.sectionflags	@""
	.align	4


	//----- nvinfo : EIATTR_CUDA_API_VERSION
	.align		4
        /*0000*/ 	.byte	0x04, 0x37
        /*0002*/ 	.short	(.L_45 - .L_44)
.L_44:
        /*0004*/ 	.word	0x00000082


	//----- nvinfo : EIATTR_KPARAM_INFO
	.align		4
.L_45:
        /*0008*/ 	.byte	0x04, 0x17
        /*000a*/ 	.short	(.L_47 - .L_46)
.L_46:
        /*000c*/ 	.word	0x00000000
        /*0010*/ 	.short	0x0002
        /*0012*/ 	.short	0x0010
        /*0014*/ 	.byte	0x00, 0xf0, 0x11, 0x00


	//----- nvinfo : EIATTR_KPARAM_INFO
	.align		4
.L_47:
        /*0018*/ 	.byte	0x04, 0x17
        /*001a*/ 	.short	(.L_49 - .L_48)
.L_48:
        /*001c*/ 	.word	0x00000000
        /*0020*/ 	.short	0x0001
        /*0022*/ 	.short	0x0008
        /*0024*/ 	.byte	0x00, 0xf5, 0x21, 0x00


	//----- nvinfo : EIATTR_KPARAM_INFO
	.align		4
.L_49:
        /*0028*/ 	.byte	0x04, 0x17
        /*002a*/ 	.short	(.L_51 - .L_50)
.L_50:
        /*002c*/ 	.word	0x00000000
        /*0030*/ 	.short	0x0000
        /*0032*/ 	.short	0x0000
        /*0034*/ 	.byte	0x00, 0xf5, 0x21, 0x00


	//----- nvinfo : EIATTR_SPARSE_MMA_MASK
	.align		4
.L_51:
        /*0038*/ 	.byte	0x03, 0x50
        /*003a*/ 	.short	0x0000


	//----- nvinfo : EIATTR_MAXREG_COUNT
	.align		4
        /*003c*/ 	.byte	0x03, 0x1b
        /*003e*/ 	.short	0x00ff


	//----- nvinfo : EIATTR_MERCURY_ISA_VERSION
	.align		4
        /*0040*/ 	.byte	0x03, 0x5f
        /*0042*/ 	.short	0x0101


	//----- nvinfo : EIATTR_VRC_CTA_INIT_COUNT
	.align		4
        /*0044*/ 	.byte	0x02, 0x4a
	.zero		1
	.zero		1


	//----- nvinfo : EIATTR_EXIT_INSTR_OFFSETS
	.align		4
        /*0048*/ 	.byte	0x04, 0x1c
        /*004a*/ 	.short	(.L_53 - .L_52)


	//   ....[0]....
.L_52:
        /*004c*/ 	.word	0x00000070


	//   ....[1]....
        /*0050*/ 	.word	0x00000290


	//----- nvinfo : EIATTR_CRS_STACK_SIZE
	.align		4
.L_53:
        /*0054*/ 	.byte	0x04, 0x1e
        /*0056*/ 	.short	(.L_55 - .L_54)
.L_54:
        /*0058*/ 	.word	0x00000000


	//----- nvinfo : EIATTR_CBANK_PARAM_SIZE
	.align		4
.L_55:
        /*005c*/ 	.byte	0x03, 0x19
        /*005e*/ 	.short	0x0014


	//----- nvinfo : EIATTR_PARAM_CBANK
	.align		4
        /*0060*/ 	.byte	0x04, 0x0a
        /*0062*/ 	.short	(.L_57 - .L_56)
	.align		4
.L_56:
        /*0064*/ 	.word	index@(.nv.constant0._Z22initializeContributionPfPii)
        /*0068*/ 	.short	0x0380
        /*006a*/ 	.short	0x0014


	//----- nvinfo : EIATTR_SW_WAR
	.align		4
.L_57:
        /*006c*/ 	.byte	0x04, 0x36
        /*006e*/ 	.short	(.L_59 - .L_58)
.L_58:
        /*0070*/ 	.word	0x00000008
.L_59:


//--------------------- .nv.info._Z14pageRankKernelPKiS0_PKfPfi --------------------------
	.section	.nv.info._Z14pageRankKernelPKiS0_PKfPfi,"",@"SHT_CUDA_INFO"
	.sectionflags	@""
	.align	4


	//----- nvinfo : EIATTR_CUDA_API_VERSION
	.align		4
        /*0000*/ 	.byte	0x04, 0x37
        /*0002*/ 	.short	(.L_61 - .L_60)
.L_60:
        /*0004*/ 	.word	0x00000082


	//----- nvinfo : EIATTR_KPARAM_INFO
	.align		4
.L_61:
        /*0008*/ 	.byte	0x04, 0x17
        /*000a*/ 	.short	(.L_63 - .L_62)
.L_62:
        /*000c*/ 	.word	0x00000000
        /*0010*/ 	.short	0x0004
        /*0012*/ 	.short	0x0020
        /*0014*/ 	.byte	0x00, 0xf0, 0x11, 0x00


	//----- nvinfo : EIATTR_KPARAM_INFO
	.align		4
.L_63:
        /*0018*/ 	.byte	0x04, 0x17
        /*001a*/ 	.short	(.L_65 - .L_64)
.L_64:
        /*001c*/ 	.word	0x00000000
        /*0020*/ 	.short	0x0003
        /*0022*/ 	.short	0x0018
        /*0024*/ 	.byte	0x00, 0xf5, 0x21, 0x00


	//----- nvinfo : EIATTR_KPARAM_INFO
	.align		4
.L_65:
        /*0028*/ 	.byte	0x04, 0x17
        /*002a*/ 	.short	(.L_67 - .L_66)
.L_66:
        /*002c*/ 	.word	0x00000000
        /*0030*/ 	.short	0x0002
        /*0032*/ 	.short	0x0010
        /*0034*/ 	.byte	0x00, 0xf5, 0x21, 0x00


	//----- nvinfo : EIATTR_KPARAM_INFO
	.align		4
.L_67:
        /*0038*/ 	.byte	0x04, 0x17
        /*003a*/ 	.short	(.L_69 - .L_68)
.L_68:
        /*003c*/ 	.word	0x00000000
        /*0040*/ 	.short	0x0001
        /*0042*/ 	.short	0x0008
        /*0044*/ 	.byte	0x00, 0xf5, 0x21, 0x00


	//----- nvinfo : EIATTR_KPARAM_INFO
	.align		4
.L_69:
        /*0048*/ 	.byte	0x04, 0x17
        /*004a*/ 	.short	(.L_71 - .L_70)
.L_70:
        /*004c*/ 	.word	0x00000000
        /*0050*/ 	.short	0x0000
        /*0052*/ 	.short	0x0000
        /*0054*/ 	.byte	0x00, 0xf5, 0x21, 0x00


	//----- nvinfo : EIATTR_SPARSE_MMA_MASK
	.align		4
.L_71:
        /*0058*/ 	.byte	0x03, 0x50
        /*005a*/ 	.short	0x0000


	//----- nvinfo : EIATTR_MAXREG_COUNT
	.align		4
        /*005c*/ 	.byte	0x03, 0x1b
        /*005e*/ 	.short	0x00ff


	//----- nvinfo : EIATTR_MERCURY_ISA_VERSION
	.align		4
        /*0060*/ 	.byte	0x03, 0x5f
        /*0062*/ 	.short	0x0101


	//----- nvinfo : EIATTR_VRC_CTA_INIT_COUNT
	.align		4
        /*0064*/ 	.byte	0x02, 0x4a
	.zero		1
	.zero		1


	//----- nvinfo : EIATTR_EXIT_INSTR_OFFSETS
	.align		4
        /*0068*/ 	.byte	0x04, 0x1c
        /*006a*/ 	.short	(.L_73 - .L_72)


	//   ....[0]....
.L_72:
        /*006c*/ 	.word	0x00000070


	//   ....[1]....
        /*0070*/ 	.word	0x00000d90


	//----- nvinfo : EIATTR_CRS_STACK_SIZE
	.align		4
.L_73:
        /*0074*/ 	.byte	0x04, 0x1e
        /*0076*/ 	.short	(.L_75 - .L_74)
.L_74:
        /*0078*/ 	.word	0x00000000


	//----- nvinfo : EIATTR_CBANK_PARAM_SIZE
	.align		4
.L_75:
        /*007c*/ 	.byte	0x03, 0x19
        /*007e*/ 	.short	0x0024


	//----- nvinfo : EIATTR_PARAM_CBANK
	.align		4
        /*0080*/ 	.byte	0x04, 0x0a
        /*0082*/ 	.short	(.L_77 - .L_76)
	.align		4
.L_76:
        /*0084*/ 	.word	index@(.nv.constant0._Z14pageRankKernelPKiS0_PKfPfi)
        /*0088*/ 	.short	0x0380
        /*008a*/ 	.short	0x0024


	//----- nvinfo : EIATTR_SW_WAR
	.align		4
.L_77:
        /*008c*/ 	.byte	0x04, 0x36
        /*008e*/ 	.short	(.L_79 - .L_78)
.L_78:
        /*0090*/ 	.word	0x00000008
.L_79:


//--------------------- .nv.callgraph             --------------------------
	.section	.nv.callgraph,"",@"SHT_CUDA_CALLGRAPH"
	.align	4
	.sectionentsize	8
	.align		4
        /*0000*/ 	.word	0x00000000
	.align		4
        /*0004*/ 	.word	0xffffffff
	.align		4
        /*0008*/ 	.word	0x00000000
	.align		4
        /*000c*/ 	.word	0xfffffffe
	.align		4
        /*0010*/ 	.word	0x00000000
	.align		4
        /*0014*/ 	.word	0xfffffffd
	.align		4
        /*0018*/ 	.word	0x00000000
	.align		4
        /*001c*/ 	.word	0xfffffffc


//--------------------- .text._Z23precompute_contributionPKfPfPKii --------------------------
	.section	.text._Z23precompute_contributionPKfPfPKii,"ax",@progbits
	.align	128
        .global         _Z23precompute_contributionPKfPfPKii
        .type           _Z23precompute_contributionPKfPfPKii,@function
        .size           _Z23precompute_contributionPKfPfPKii,(.L_x_50 - _Z23precompute_contributionPKfPfPKii)
        .other          _Z23precompute_contributionPKfPfPKii,@"STO_CUDA_ENTRY STV_DEFAULT"
_Z23precompute_contributionPKfPfPKii:
.text._Z23precompute_contributionPKfPfPKii:
[----:B------:R-:W-:Y:S01]  /*0000*/  LDC R1, c[0x0][0x37c] ;  /* 0x0000df00ff017b82 */ /* 0x000fe20000000800 */
[----:B------:R-:W0:Y:S07]  /*0010*/  S2R R3, SR_TID.X ;  /* 0x0000000000037919 */ /* 0x000e2e0000002100 */
[----:B------:R-:W0:Y:S01]  /*0020*/  S2UR UR4, SR_CTAID.X ;  /* 0x00000000000479c3 */ /* 0x000e220000002500 */
[----:B------:R-:W1:Y:S07]  /*0030*/  LDCU UR5, c[0x0][0x398] ;  /* 0x00007300ff0577ac */ /* 0x000e6e0008000800 */
[----:B------:R-:W0:Y:S02]  /*0040*/  LDC R2, c[0x0][0x360] ;  /* 0x0000d800ff027b82 */ /* 0x000e240000000800 */
[----:B0-----:R-:W-:-:S05]  /*0050*/  IMAD R2, R2, UR4, R3 ;  /* 0x0000000402027c24 */ /* 0x001fca000f8e0203 */
[----:B-1----:R-:W-:-:S13]  /*0060*/  ISETP.GE.AND P0, PT, R2, UR5, PT ;  /* 0x0000000502007c0c */ /* 0x002fda000bf06270 */
[----:B------:R-:W-:Y:S05]  /*0070*/  @P0 EXIT ;  /* 0x000000000000094d */ /* 0x000fea0003800000 */
[----:B------:R-:W0:Y:S01]  /*0080*/  LDC.64 R6, c[0x0][0x390] ;  /* 0x0000e400ff067b82 */ /* 0x000e220000000a00 */
[----:B------:R-:W1:Y:S07]  /*0090*/  LDCU.64 UR4, c[0x0][0x358] ;  /* 0x00006b00ff0477ac */ /* 0x000e6e0008000a00 */
[----:B------:R-:W2:Y:S01]  /*00a0*/  LDC.64 R4, c[0x0][0x380] ;  /* 0x0000e000ff047b82 */ /* 0x000ea20000000a00 */
[----:B0-----:R-:W-:-:S06]  /*00b0*/  IMAD.WIDE R6, R2, 0x4, R6 ;  /* 0x0000000402067825 */ /* 0x001fcc00078e0206 */
[----:B-1----:R-:W3:Y:S01]  /*00c0*/  LDG.E R6, desc[UR4][R6.64] ;  /* 0x0000000406067981 */ /* 0x002ee2000c1e1900 */
[----:B--2---:R-:W-:-:S05]  /*00d0*/  IMAD.WIDE R4, R2, 0x4, R4 ;  /* 0x0000000402047825 */ /* 0x004fca00078e0204 */
[----:B------:R-:W2:Y:S01]  /*00e0*/  LDG.E R0, desc[UR4][R4.64] ;  /* 0x0000000404007981 */ /* 0x000ea2000c1e1900 */
[----:B------:R-:W-:Y:S01]  /*00f0*/  BSSY.RECONVERGENT B0, `(.L_x_0) ;  /* 0x000000d000007945 */ /* 0x000fe20003800200 */
[----:B---3--:R-:W-:-:S04]  /*0100*/  I2FP.F32.S32 R3, R6 ;  /* 0x0000000600037245 */ /* 0x008fc80000201400 */
[----:B------:R-:W0:Y:S08]  /*0110*/  MUFU.RCP R8, R3 ;  /* 0x0000000300087308 */ /* 0x000e300000001000 */
[----:B--2---:R-:W1:Y:S01]  /*0120*/  FCHK P0, R0, R3 ;  /* 0x0000000300007302 */ /* 0x004e620000000000 */
[----:B0-----:R-:W-:-:S04]  /*0130*/  FFMA R9, -R3, R8, 1 ;  /* 0x3f80000003097423 */ /* 0x001fc80000000108 */
[----:B------:R-:W-:-:S04]  /*0140*/  FFMA R9, R8, R9, R8 ;  /* 0x0000000908097223 */ /* 0x000fc80000000008 */
[----:B------:R-:W-:-:S04]  /*0150*/  FFMA R8, R0, R9, RZ ;  /* 0x0000000900087223 */ /* 0x000fc800000000ff */
[----:B------:R-:W-:-:S04]  /*0160*/  FFMA R10, -R3, R8, R0 ;  /* 0x00000008030a7223 */ /* 0x000fc80000000100 */
[----:B------:R-:W-:Y:S01]  /*0170*/  FFMA R9, R9, R10, R8 ;  /* 0x0000000a09097223 */ /* 0x000fe20000000008 */
[----:B-1----:R-:W-:Y:S06]  /*0180*/  @!P0 BRA `(.L_x_1) ;  /* 0x00000000000c8947 */ /* 0x002fec0003800000 */
[----:B------:R-:W-:-:S07]  /*0190*/  MOV R4, 0x1b0 ;  /* 0x000001b000047802 */ /* 0x000fce0000000f00 */
[----:B------:R-:W-:Y:S05]  /*01a0*/  CALL.REL.NOINC `($__internal_0_$__cuda_sm3x_div_rn_noftz_f32_slowpath) ;  /* 0x0000000000187944 */ /* 0x000fea0003c00000 */
[----:B------:R-:W-:-:S07]  /*01b0*/  IMAD.MOV.U32 R9, RZ, RZ, R0 ;  /* 0x000000ffff097224 */ /* 0x000fce00078e0000 */
.L_x_1:
[----:B------:R-:W-:Y:S05]  /*01c0*/  BSYNC.RECONVERGENT B0 ;  /* 0x0000000000007941 */ /* 0x000fea0003800200 */
.L_x_0:
[----:B------:R-:W0:Y:S02]  /*01d0*/  LDC.64 R4, c[0x0][0x388] ;  /* 0x0000e200ff047b82 */ /* 0x000e240000000a00 */
[----:B0-----:R-:W-:-:S05]  /*01e0*/  IMAD.WIDE R2, R2, 0x4, R4 ;  /* 0x0000000402027825 */ /* 0x001fca00078e0204 */
[----:B------:R-:W-:Y:S01]  /*01f0*/  STG.E desc[UR4][R2.64], R9 ;  /* 0x0000000902007986 */ /* 0x000fe2000c101904 */
[----:B------:R-:W-:Y:S05]  /*0200*/  EXIT ;  /* 0x000000000000794d */ /* 0x000fea0003800000 */
        .weak           $__internal_0_$__cuda_sm3x_div_rn_noftz_f32_slowpath
        .type           $__internal_0_$__cuda_sm3x_div_rn_noftz_f32_slowpath,@function
        .size           $__internal_0_$__cuda_sm3x_div_rn_noftz_f32_slowpath,(.L_x_50 - $__internal_0_$__cuda_sm3x_div_rn_noftz_f32_slowpath)
$__internal_0_$__cuda_sm3x_div_rn_noftz_f32_slowpath:
[--C-:B------:R-:W-:Y:S01]  /*0210*/  SHF.R.U32.HI R6, RZ, 0x17, R3.reuse ;  /* 0x00000017ff067819 */ /* 0x100fe20000011603 */
[----:B------:R-:W-:Y:S01]  /*0220*/  BSSY.RECONVERGENT B1, `(.L_x_2) ;  /* 0x0000064000017945 */ /* 0x000fe20003800200 */
[--C-:B------:R-:W-:Y:S01]  /*0230*/  SHF.R.U32.HI R5, RZ, 0x17, R0.reuse ;  /* 0x00000017ff057819 */ /* 0x100fe20000011600 */
[----:B------:R-:W-:Y:S01]  /*0240*/  IMAD.MOV.U32 R7, RZ, RZ, R0 ;  /* 0x000000ffff077224 */ /* 0x000fe200078e0000 */
[----:B------:R-:W-:Y:S01]  /*0250*/  LOP3.LUT R6, R6, 0xff, RZ, 0xc0, !PT ;  /* 0x000000ff06067812 */ /* 0x000fe200078ec0ff */
[----:B------:R-:W-:Y:S01]  /*0260*/  IMAD.MOV.U32 R8, RZ, RZ, R3 ;  /* 0x000000ffff087224 */ /* 0x000fe200078e0003 */
[----:B------:R-:W-:-:S03]  /*0270*/  LOP3.LUT R5, R5, 0xff, RZ, 0xc0, !PT ;  /* 0x000000ff05057812 */ /* 0x000fc600078ec0ff */
[----:B------:R-:W-:Y:S02]  /*0280*/  VIADD R11, R6, 0xffffffff ;  /* 0xffffffff060b7836 */ /* 0x000fe40000000000 */
[----:B------:R-:W-:-:S03]  /*0290*/  VIADD R10, R5, 0xffffffff ;  /* 0xffffffff050a7836 */ /* 0x000fc60000000000 */
[----:B------:R-:W-:-:S04]  /*02a0*/  ISETP.GT.U32.AND P0, PT, R11, 0xfd, PT ;  /* 0x000000fd0b00780c */ /* 0x000fc80003f04070 */
[----:B------:R-:W-:-:S13]  /*02b0*/  ISETP.GT.U32.OR P0, PT, R10, 0xfd, P0 ;  /* 0x000000fd0a00780c */ /* 0x000fda0000704470 */
[----:B------:R-:W-:Y:S01]  /*02c0*/  @!P0 IMAD.MOV.U32 R9, RZ, RZ, RZ ;  /* 0x000000ffff098224 */ /* 0x000fe200078e00ff */
[----:B------:R-:W-:Y:S06]  /*02d0*/  @!P0 BRA `(.L_x_3) ;  /* 0x00000000005c8947 */ /* 0x000fec0003800000 */
[----:B------:R-:W-:Y:S02]  /*02e0*/  FSETP.GTU.FTZ.AND P0, PT, |R0|, +INF , PT ;  /* 0x7f8000000000780b */ /* 0x000fe40003f1c200 */
[----:B------:R-:W-:-:S04]  /*02f0*/  FSETP.GTU.FTZ.AND P1, PT, |R3|, +INF , PT ;  /* 0x7f8000000300780b */ /* 0x000fc80003f3c200 */
[----:B------:R-:W-:-:S13]  /*0300*/  PLOP3.LUT P0, PT, P0, P1, PT, 0xf8, 0x8f ;  /* 0x00000000008f781c */ /* 0x000fda0000703f70 */
[----:B------:R-:W-:Y:S05]  /*0310*/  @P0 BRA `(.L_x_4) ;  /* 0x00000004004c0947 */ /* 0x000fea0003800000 */
[----:B------:R-:W-:-:S13]  /*0320*/  LOP3.LUT P0, RZ, R8, 0x7fffffff, R7, 0xc8, !PT ;  /* 0x7fffffff08ff7812 */ /* 0x000fda000780c807 */
[----:B------:R-:W-:Y:S05]  /*0330*/  @!P0 BRA `(.L_x_5) ;  /* 0x00000004003c8947 */ /* 0x000fea0003800000 */
[C---:B------:R-:W-:Y:S02]  /*0340*/  FSETP.NEU.FTZ.AND P2, PT, |R0|.reuse, +INF , PT ;  /* 0x7f8000000000780b */ /* 0x040fe40003f5d200 */
[----:B------:R-:W-:Y:S02]  /*0350*/  FSETP.NEU.FTZ.AND P1, PT, |R3|, +INF , PT ;  /* 0x7f8000000300780b */ /* 0x000fe40003f3d200 */
[----:B------:R-:W-:-:S11]  /*0360*/  FSETP.NEU.FTZ.AND P0, PT, |R0|, +INF , PT ;  /* 0x7f8000000000780b */ /* 0x000fd60003f1d200 */
[----:B------:R-:W-:Y:S05]  /*0370*/  @!P1 BRA !P2, `(.L_x_5) ;  /* 0x00000004002c9947 */ /* 0x000fea0005000000 */
[----:B------:R-:W-:-:S04]  /*0380*/  LOP3.LUT P2, RZ, R7, 0x7fffffff, RZ, 0xc0, !PT ;  /* 0x7fffffff07ff7812 */ /* 0x000fc8000784c0ff */
[----:B------:R-:W-:-:S13]  /*0390*/  PLOP3.LUT P1, PT, P1, P2, PT, 0x2f, 0xf2 ;  /* 0x0000000000f2781c */ /* 0x000fda0000f24577 */
[----:B------:R-:W-:Y:S05]  /*03a0*/  @P1 BRA `(.L_x_6) ;  /* 0x0000000400181947 */ /* 0x000fea0003800000 */
[----:B------:R-:W-:-:S04]  /*03b0*/  LOP3.LUT P1, RZ, R8, 0x7fffffff, RZ, 0xc0, !PT ;  /* 0x7fffffff08ff7812 */ /* 0x000fc8000782c0ff */
[----:B------:R-:W-:-:S13]  /*03c0*/  PLOP3.LUT P0, PT, P0, P1, PT, 0x2f, 0xf2 ;  /* 0x0000000000f2781c */ /* 0x000fda0000702577 */
[----:B------:R-:W-:Y:S05]  /*03d0*/  @P0 BRA `(.L_x_7) ;  /* 0x0000000400000947 */ /* 0x000fea0003800000 */
[----:B------:R-:W-:Y:S02]  /*03e0*/  ISETP.GE.AND P0, PT, R10, RZ, PT ;  /* 0x000000ff0a00720c */ /* 0x000fe40003f06270 */
[----:B------:R-:W-:-:S11]  /*03f0*/  ISETP.GE.AND P1, PT, R11, RZ, PT ;  /* 0x000000ff0b00720c */ /* 0x000fd60003f26270 */
[----:B------:R-:W-:Y:S02]  /*0400*/  @P0 IMAD.MOV.U32 R9, RZ, RZ, RZ ;  /* 0x000000ffff090224 */ /* 0x000fe400078e00ff */
[----:B------:R-:W-:Y:S01]  /*0410*/  @!P0 FFMA R7, R0, 1.84467440737095516160e+19, RZ ;  /* 0x5f80000000078823 */ /* 0x000fe200000000ff */
[----:B------:R-:W-:Y:S02]  /*0420*/  @!P0 IMAD.MOV.U32 R9, RZ, RZ, -0x40 ;  /* 0xffffffc0ff098424 */ /* 0x000fe400078e00ff */
[----:B------:R-:W-:Y:S02]  /*0430*/  @!P1 FFMA R8, R3, 1.84467440737095516160e+19, RZ ;  /* 0x5f80000003089823 */ /* 0x000fe400000000ff */
[----:B------:R-:W-:-:S07]  /*0440*/  @!P1 VIADD R9, R9, 0x40 ;  /* 0x0000004009099836 */ /* 0x000fce0000000000 */
.L_x_3:
[----:B------:R-:W-:Y:S01]  /*0450*/  LEA R3, R6, 0xc0800000, 0x17 ;  /* 0xc080000006037811 */ /* 0x000fe200078eb8ff */
[----:B------:R-:W-:Y:S01]  /*0460*/  VIADD R5, R5, 0xffffff81 ;  /* 0xffffff8105057836 */ /* 0x000fe20000000000 */
[----:B------:R-:W-:Y:S03]  /*0470*/  BSSY.RECONVERGENT B2, `(.L_x_8) ;  /* 0x0000035000027945 */ /* 0x000fe60003800200 */
[----:B------:R-:W-:Y:S01]  /*0480*/  IMAD.IADD R3, R8, 0x1, -R3 ;  /* 0x0000000108037824 */ /* 0x000fe200078e0a03 */
[C---:B------:R-:W-:Y:S01]  /*0490*/  IADD3 R6, PT, PT, R5.reuse, 0x7f, -R6 ;  /* 0x0000007f05067810 */ /* 0x040fe20007ffe806 */
[----:B------:R-:W-:Y:S02]  /*04a0*/  IMAD R0, R5, -0x800000, R7 ;  /* 0xff80000005007824 */ /* 0x000fe400078e0207 */
[----:B------:R-:W0:Y:S01]  /*04b0*/  MUFU.RCP R8, R3 ;  /* 0x0000000300087308 */ /* 0x000e220000001000 */
[----:B------:R-:W-:Y:S01]  /*04c0*/  FADD.FTZ R11, -R3, -RZ ;  /* 0x800000ff030b7221 */ /* 0x000fe20000010100 */
[----:B------:R-:W-:-:S03]  /*04d0*/  IMAD.IADD R6, R6, 0x1, R9 ;  /* 0x0000000106067824 */ /* 0x000fc600078e0209 */
[----:B0-----:R-:W-:-:S04]  /*04e0*/  FFMA R13, R8, R11, 1 ;  /* 0x3f800000080d7423 */ /* 0x001fc8000000000b */
[----:B------:R-:W-:-:S04]  /*04f0*/  FFMA R10, R8, R13, R8 ;  /* 0x0000000d080a7223 */ /* 0x000fc80000000008 */
[----:B------:R-:W-:-:S04]  /*0500*/  FFMA R7, R0, R10, RZ ;  /* 0x0000000a00077223 */ /* 0x000fc800000000ff */
[----:B------:R-:W-:-:S04]  /*0510*/  FFMA R8, R11, R7, R0 ;  /* 0x000000070b087223 */ /* 0x000fc80000000000 */
[----:B------:R-:W-:-:S04]  /*0520*/  FFMA R7, R10, R8, R7 ;  /* 0x000000080a077223 */ /* 0x000fc80000000007 */
[----:B------:R-:W-:-:S04]  /*0530*/  FFMA R8, R11, R7, R0 ;  /* 0x000000070b087223 */ /* 0x000fc80000000000 */
[----:B------:R-:W-:-:S05]  /*0540*/  FFMA R0, R10, R8, R7 ;  /* 0x000000080a007223 */ /* 0x000fca0000000007 */
[----:B------:R-:W-:-:S04]  /*0550*/  SHF.R.U32.HI R3, RZ, 0x17, R0 ;  /* 0x00000017ff037819 */ /* 0x000fc80000011600 */
[----:B------:R-:W-:-:S05]  /*0560*/  LOP3.LUT R3, R3, 0xff, RZ, 0xc0, !PT ;  /* 0x000000ff03037812 */ /* 0x000fca00078ec0ff */
[----:B------:R-:W-:-:S04]  /*0570*/  IMAD.IADD R9, R3, 0x1, R6 ;  /* 0x0000000103097824 */ /* 0x000fc800078e0206 */
[----:B------:R-:W-:-:S05]  /*0580*/  VIADD R3, R9, 0xffffffff ;  /* 0xffffffff09037836 */ /* 0x000fca0000000000 */
[----:B------:R-:W-:-:S13]  /*0590*/  ISETP.GE.U32.AND P0, PT, R3, 0xfe, PT ;  /* 0x000000fe0300780c */ /* 0x000fda0003f06070 */
[----:B------:R-:W-:Y:S05]  /*05a0*/  @!P0 BRA `(.L_x_9) ;  /* 0x0000000000808947 */ /* 0x000fea0003800000 */
[----:B------:R-:W-:-:S13]  /*05b0*/  ISETP.GT.AND P0, PT, R9, 0xfe, PT ;  /* 0x000000fe0900780c */ /* 0x000fda0003f04270 */
[----:B------:R-:W-:Y:S05]  /*05c0*/  @P0 BRA `(.L_x_10) ;  /* 0x00000000006c0947 */ /* 0x000fea0003800000 */
[----:B------:R-:W-:-:S13]  /*05d0*/  ISETP.GE.AND P0, PT, R9, 0x1, PT ;  /* 0x000000010900780c */ /* 0x000fda0003f06270 */
[----:B------:R-:W-:Y:S05]  /*05e0*/  @P0 BRA `(.L_x_11) ;  /* 0x0000000000740947 */ /* 0x000fea0003800000 */
[----:B------:R-:W-:Y:S02]  /*05f0*/  ISETP.GE.AND P0, PT, R9, -0x18, PT ;  /* 0xffffffe80900780c */ /* 0x000fe40003f06270 */
[----:B------:R-:W-:-:S11]  /*0600*/  LOP3.LUT R0, R0, 0x80000000, RZ, 0xc0, !PT ;  /* 0x8000000000007812 */ /* 0x000fd600078ec0ff */
[----:B------:R-:W-:Y:S05]  /*0610*/  @!P0 BRA `(.L_x_11) ;  /* 0x0000000000688947 */ /* 0x000fea0003800000 */
[CCC-:B------:R-:W-:Y:S01]  /*0620*/  FFMA.RZ R3, R10.reuse, R8.reuse, R7.reuse ;  /* 0x000000080a037223 */ /* 0x1c0fe2000000c007 */
[CCC-:B------:R-:W-:Y:S01]  /*0630*/  FFMA.RM R6, R10.reuse, R8.reuse, R7.reuse ;  /* 0x000000080a067223 */ /* 0x1c0fe20000004007 */
[C---:B------:R-:W-:Y:S02]  /*0640*/  ISETP.NE.AND P2, PT, R9.reuse, RZ, PT ;  /* 0x000000ff0900720c */ /* 0x040fe40003f45270 */
[----:B------:R-:W-:Y:S02]  /*0650*/  ISETP.NE.AND P1, PT, R9, RZ, PT ;  /* 0x000000ff0900720c */ /* 0x000fe40003f25270 */
[----:B------:R-:W-:Y:S01]  /*0660*/  LOP3.LUT R5, R3, 0x7fffff, RZ, 0xc0, !PT ;  /* 0x007fffff03057812 */ /* 0x000fe200078ec0ff */
[----:B------:R-:W-:Y:S01]  /*0670*/  FFMA.RP R3, R10, R8, R7 ;  /* 0x000000080a037223 */ /* 0x000fe20000008007 */
[----:B------:R-:W-:Y:S02]  /*0680*/  VIADD R8, R9, 0x20 ;  /* 0x0000002009087836 */ /* 0x000fe40000000000 */
[----:B------:R-:W-:Y:S01]  /*0690*/  LOP3.LUT R5, R5, 0x800000, RZ, 0xfc, !PT ;  /* 0x0080000005057812 */ /* 0x000fe200078efcff */
[----:B------:R-:W-:Y:S01]  /*06a0*/  IMAD.MOV R7, RZ, RZ, -R9 ;  /* 0x000000ffff077224 */ /* 0x000fe200078e0a09 */
[----:B------:R-:W-:-:S02]  /*06b0*/  FSETP.NEU.FTZ.AND P0, PT, R3, R6, PT ;  /* 0x000000060300720b */ /* 0x000fc40003f1d000 */
[----:B------:R-:W-:Y:S02]  /*06c0*/  SHF.L.U32 R8, R5, R8, RZ ;  /* 0x0000000805087219 */ /* 0x000fe400000006ff */
[----:B------:R-:W-:Y:S02]  /*06d0*/  SEL R6, R7, RZ, P2 ;  /* 0x000000ff07067207 */ /* 0x000fe40001000000 */
[----:B------:R-:W-:Y:S02]  /*06e0*/  ISETP.NE.AND P1, PT, R8, RZ, P1 ;  /* 0x000000ff0800720c */ /* 0x000fe40000f25270 */
[----:B------:R-:W-:Y:S02]  /*06f0*/  SHF.R.U32.HI R6, RZ, R6, R5 ;  /* 0x00000006ff067219 */ /* 0x000fe40000011605 */
[----:B------:R-:W-:Y:S02]  /*0700*/  PLOP3.LUT P0, PT, P0, P1, PT, 0xf8, 0x8f ;  /* 0x00000000008f781c */ /* 0x000fe40000703f70 */
[----:B------:R-:W-:-:S02]  /*0710*/  SHF.R.U32.HI R8, RZ, 0x1, R6 ;  /* 0x00000001ff087819 */ /* 0x000fc40000011606 */
[----:B------:R-:W-:-:S04]  /*0720*/  SEL R3, RZ, 0x1, !P0 ;  /* 0x00000001ff037807 */ /* 0x000fc80004000000 */
[----:B------:R-:W-:-:S04]  /*0730*/  LOP3.LUT R3, R3, 0x1, R8, 0xf8, !PT ;  /* 0x0000000103037812 */ /* 0x000fc800078ef808 */
[----:B------:R-:W-:-:S05]  /*0740*/  LOP3.LUT R3, R3, R6, RZ, 0xc0, !PT ;  /* 0x0000000603037212 */ /* 0x000fca00078ec0ff */
[----:B------:R-:W-:-:S05]  /*0750*/  IMAD.IADD R3, R8, 0x1, R3 ;  /* 0x0000000108037824 */ /* 0x000fca00078e0203 */
[----:B------:R-:W-:Y:S01]  /*0760*/  LOP3.LUT R0, R3, R0, RZ, 0xfc, !PT ;  /* 0x0000000003007212 */ /* 0x000fe200078efcff */
[----:B------:R-:W-:Y:S06]  /*0770*/  BRA `(.L_x_11) ;  /* 0x0000000000107947 */ /* 0x000fec0003800000 */
.L_x_10:
[----:B------:R-:W-:-:S04]  /*0780*/  LOP3.LUT R0, R0, 0x80000000, RZ, 0xc0, !PT ;  /* 0x8000000000007812 */ /* 0x000fc800078ec0ff */
[----:B------:R-:W-:Y:S01]  /*0790*/  LOP3.LUT R0, R0, 0x7f800000, RZ, 0xfc, !PT ;  /* 0x7f80000000007812 */ /* 0x000fe200078efcff */
[----:B------:R-:W-:Y:S06]  /*07a0*/  BRA `(.L_x_11) ;  /* 0x0000000000047947 */ /* 0x000fec0003800000 */
.L_x_9:
[----:B------:R-:W-:-:S07]  /*07b0*/  IMAD R0, R6, 0x800000, R0 ;  /* 0x0080000006007824 */ /* 0x000fce00078e0200 */
.L_x_11:
[----:B------:R-:W-:Y:S05]  /*07c0*/  BSYNC.RECONVERGENT B2 ;  /* 0x0000000000027941 */ /* 0x000fea0003800200 */
.L_x_8:
[----:B------:R-:W-:Y:S05]  /*07d0*/  BRA `(.L_x_12) ;  /* 0x0000000000207947 */ /* 0x000fea0003800000 */
.L_x_7:
[----:B------:R-:W-:-:S04]  /*07e0*/  LOP3.LUT R0, R8, 0x80000000, R7, 0x48, !PT ;  /* 0x8000000008007812 */ /* 0x000fc800078e4807 */
[----:B------:R-:W-:Y:S01]  /*07f0*/  LOP3.LUT R0, R0, 0x7f800000, RZ, 0xfc, !PT ;  /* 0x7f80000000007812 */ /* 0x000fe200078efcff */
[----:B------:R-:W-:Y:S06]  /*0800*/  BRA `(.L_x_12) ;  /* 0x0000000000147947 */ /* 0x000fec0003800000 */
.L_x_6:
[----:B------:R-:W-:Y:S01]  /*0810*/  LOP3.LUT R0, R8, 0x80000000, R7, 0x48, !PT ;  /* 0x8000000008007812 */ /* 0x000fe200078e4807 */
[----:B------:R-:W-:Y:S06]  /*0820*/  BRA `(.L_x_12) ;  /* 0x00000000000c7947 */ /* 0x000fec0003800000 */
.L_x_5:
[----:B------:R-:W0:Y:S01]  /*0830*/  MUFU.RSQ R0, -QNAN ;  /* 0xffc0000000007908 */ /* 0x000e220000001400 */
[----:B------:R-:W-:Y:S05]  /*0840*/  BRA `(.L_x_12) ;  /* 0x0000000000047947 */ /* 0x000fea0003800000 */
.L_x_4:
[----:B------:R-:W-:-:S07]  /*0850*/  FADD.FTZ R0, R0, R3 ;  /* 0x0000000300007221 */ /* 0x000fce0000010000 */
.L_x_12:
[----:B------:R-:W-:Y:S05]  /*0860*/  BSYNC.RECONVERGENT B1 ;  /* 0x0000000000017941 */ /* 0x000fea0003800200 */
.L_x_2:
[----:B------:R-:W-:-:S04]  /*0870*/  IMAD.MOV.U32 R5, RZ, RZ, 0x0 ;  /* 0x00000000ff057424 */ /* 0x000fc800078e00ff */
[----:B0-----:R-:W-:Y:S05]  /*0880*/  RET.REL.NODEC R4 `(_Z23precompute_contributionPKfPfPKii) ;  /* 0xfffffff404dc7950 */ /* 0x001fea0003c3ffff */
.L_x_13:
[----:B------:R-:W-:-:S00]  /*0890*/  BRA `(.L_x_13) ;  /* 0xfffffffc00fc7947 */ /* 0x000fc0000383ffff */
[----:B------:R-:W-:-:S00]  /*08a0*/  NOP ;  /* 0x0000000000007918 */ /* 0x000fc00000000000 */
        /* <DEDUP_REMOVED lines=13> */
.L_x_50:


//--------------------- .text._Z22initializeContributionPfPii --------------------------
	.section	.text._Z22initializeContributionPfPii,"ax",@progbits
	.align	128
        .global         _Z22initializeContributionPfPii
        .type           _Z22initializeContributionPfPii,@function
        .size           _Z22initializeContributionPfPii,(.L_x_52 - _Z22initializeContributionPfPii)
        .other          _Z22initializeContributionPfPii,@"STO_CUDA_ENTRY STV_DEFAULT"
_Z22initializeContributionPfPii:
.text._Z22initializeContributionPfPii:
        /* <DEDUP_REMOVED lines=8> */
[----:B------:R-:W-:Y:S01]  /*0080*/  I2FP.F32.S32 R0, UR5 ;  /* 0x0000000500007c45 */ /* 0x000fe20008201400 */
[----:B------:R-:W0:Y:S04]  /*0090*/  LDCU.64 UR4, c[0x0][0x358] ;  /* 0x00006b00ff0477ac */ /* 0x000e280008000a00 */
[----:B------:R-:W-:-:S05]  /*00a0*/  VIADD R3, R0, 0x1800000 ;  /* 0x0180000000037836 */ /* 0x000fca0000000000 */
[----:B------:R-:W-:-:S04]  /*00b0*/  LOP3.LUT R3, R3, 0x7f800000, RZ, 0xc0, !PT ;  /* 0x7f80000003037812 */ /* 0x000fc800078ec0ff */
[----:B------:R-:W-:-:S13]  /*00c0*/  ISETP.GT.U32.AND P0, PT, R3, 0x1ffffff, PT ;  /* 0x01ffffff0300780c */ /* 0x000fda0003f04070 */
[----:B0-----:R-:W-:Y:S05]  /*00d0*/  @P0 BRA `(.L_x_14) ;  /* 0x00000000000c0947 */ /* 0x001fea0003800000 */
[----:B------:R-:W-:-:S07]  /*00e0*/  MOV R4, 0x100 ;  /* 0x0000010000047802 */ /* 0x000fce0000000f00 */
[----:B------:R-:W-:Y:S05]  /*00f0*/  CALL.REL.NOINC `($__internal_1_$__cuda_sm20_rcp_rn_f32_slowpath) ;  /* 0x0000000000687944 */ /* 0x000fea0003c00000 */
[----:B------:R-:W-:Y:S05]  /*0100*/  BRA `(.L_x_15) ;  /* 0x0000000000107947 */ /* 0x000fea0003800000 */
.L_x_14:
[----:B------:R-:W0:Y:S02]  /*0110*/  MUFU.RCP R3, R0 ;  /* 0x0000000000037308 */ /* 0x000e240000001000 */
[----:B0-----:R-:W-:-:S04]  /*0120*/  FFMA R4, R0, R3, -1 ;  /* 0xbf80000000047423 */ /* 0x001fc80000000003 */
[----:B------:R-:W-:-:S04]  /*0130*/  FADD.FTZ R4, -R4, -RZ ;  /* 0x800000ff04047221 */ /* 0x000fc80000010100 */
[----:B------:R-:W-:-:S07]  /*0140*/  FFMA R3, R3, R4, R3 ;  /* 0x0000000403037223 */ /* 0x000fce0000000003 */
.L_x_15:
[----:B------:R-:W0:Y:S02]  /*0150*/  LDC.64 R4, c[0x0][0x388] ;  /* 0x0000e200ff047b82 */ /* 0x000e240000000a00 */
[----:B0-----:R-:W-:-:S06]  /*0160*/  IMAD.WIDE R4, R2, 0x4, R4 ;  /* 0x0000000402047825 */ /* 0x001fcc00078e0204 */
[----:B------:R-:W2:Y:S01]  /*0170*/  LDG.E R4, desc[UR4][R4.64] ;  /* 0x0000000404047981 */ /* 0x000ea2000c1e1900 */
[----:B------:R-:W-:Y:S01]  /*0180*/  BSSY.RECONVERGENT B0, `(.L_x_16) ;  /* 0x000000d000007945 */ /* 0x000fe20003800200 */
[----:B--2---:R-:W-:-:S04]  /*0190*/  I2FP.F32.S32 R6, R4 ;  /* 0x0000000400067245 */ /* 0x004fc80000201400 */
[----:B------:R-:W0:Y:S08]  /*01a0*/  MUFU.RCP R7, R6 ;  /* 0x0000000600077308 */ /* 0x000e300000001000 */
[----:B------:R-:W1:Y:S01]  /*01b0*/  FCHK P0, R3, R6 ;  /* 0x0000000603007302 */ /* 0x000e620000000000 */
[----:B0-----:R-:W-:-:S04]  /*01c0*/  FFMA R0, -R6, R7, 1 ;  /* 0x3f80000006007423 */ /* 0x001fc80000000107 */
[----:B------:R-:W-:-:S04]  /*01d0*/  FFMA R0, R7, R0, R7 ;  /* 0x0000000007007223 */ /* 0x000fc80000000007 */
[----:B------:R-:W-:-:S04]  /*01e0*/  FFMA R7, R0, R3, RZ ;  /* 0x0000000300077223 */ /* 0x000fc800000000ff */
[----:B------:R-:W-:-:S04]  /*01f0*/  FFMA R8, -R6, R7, R3 ;  /* 0x0000000706087223 */ /* 0x000fc80000000103 */
[----:B------:R-:W-:Y:S01]  /*0200*/  FFMA R7, R0, R8, R7 ;  /* 0x0000000800077223 */ /* 0x000fe20000000007 */
[----:B-1----:R-:W-:Y:S06]  /*0210*/  @!P0 BRA `(.L_x_17) ;  /* 0x00000000000c8947 */ /* 0x002fec0003800000 */
[----:B------:R-:W-:-:S07]  /*0220*/  MOV R4, 0x240 ;  /* 0x0000024000047802 */ /* 0x000fce0000000f00 */
[----:B------:R-:W-:Y:S05]  /*0230*/  CALL.REL.NOINC `($__internal_2_$__cuda_sm3x_div_rn_noftz_f32_slowpath) ;  /* 0x0000000000e47944 */ /* 0x000fea0003c00000 */
[----:B------:R-:W-:-:S07]  /*0240*/  IMAD.MOV.U32 R7, RZ, RZ, R0 ;  /* 0x000000ffff077224 */ /* 0x000fce00078e0000 */
.L_x_17:
[----:B------:R-:W-:Y:S05]  /*0250*/  BSYNC.RECONVERGENT B0 ;  /* 0x0000000000007941 */ /* 0x000fea0003800200 */
.L_x_16:
[----:B------:R-:W0:Y:S02]  /*0260*/  LDC.64 R4, c[0x0][0x380] ;  /* 0x0000e000ff047b82 */ /* 0x000e240000000a00 */
[----:B0-----:R-:W-:-:S05]  /*0270*/  IMAD.WIDE R2, R2, 0x4, R4 ;  /* 0x0000000402027825 */ /* 0x001fca00078e0204 */
[----:B------:R-:W-:Y:S01]  /*0280*/  STG.E desc[UR4][R2.64], R7 ;  /* 0x0000000702007986 */ /* 0x000fe2000c101904 */
[----:B------:R-:W-:Y:S05]  /*0290*/  EXIT ;  /* 0x000000000000794d */ /* 0x000fea0003800000 */
        .weak           $__internal_1_$__cuda_sm20_rcp_rn_f32_slowpath
        .type           $__internal_1_$__cuda_sm20_rcp_rn_f32_slowpath,@function
        .size           $__internal_1_$__cuda_sm20_rcp_rn_f32_slowpath,($__internal_2_$__cuda_sm3x_div_rn_noftz_f32_slowpath - $__internal_1_$__cuda_sm20_rcp_rn_f32_slowpath)
$__internal_1_$__cuda_sm20_rcp_rn_f32_slowpath:
[----:B------:R-:W-:-:S05]  /*02a0*/  IMAD.SHL.U32 R3, R0, 0x2, RZ ;  /* 0x0000000200037824 */ /* 0x000fca00078e00ff */
[----:B------:R-:W-:-:S04]  /*02b0*/  SHF.R.U32.HI R3, RZ, 0x18, R3 ;  /* 0x00000018ff037819 */ /* 0x000fc80000011603 */
[----:B------:R-:W-:-:S13]  /*02c0*/  ISETP.NE.U32.AND P0, PT, R3, RZ, PT ;  /* 0x000000ff0300720c */ /* 0x000fda0003f05070 */
[----:B------:R-:W-:Y:S05]  /*02d0*/  @P0 BRA `(.L_x_18) ;  /* 0x00000000002c0947 */ /* 0x000fea0003800000 */
[----:B------:R-:W-:-:S05]  /*02e0*/  IMAD.SHL.U32 R3, R0, 0x2, RZ ;  /* 0x0000000200037824 */ /* 0x000fca00078e00ff */
[----:B------:R-:W-:-:S13]  /*02f0*/  ISETP.NE.AND P0, PT, R3, RZ, PT ;  /* 0x000000ff0300720c */ /* 0x000fda0003f05270 */
[----:B------:R2:W3:Y:S01]  /*0300*/  @!P0 MUFU.RCP R3, R0 ;  /* 0x0000000000038308 */ /* 0x0004e20000001000 */
[----:B------:R-:W-:Y:S05]  /*0310*/  @!P0 BRA `(.L_x_19) ;  /* 0x0000000000a48947 */ /* 0x000fea0003800000 */
[----:B------:R-:W-:-:S04]  /*0320*/  FFMA R5, R0, 1.84467440737095516160e+19, RZ ;  /* 0x5f80000000057823 */ /* 0x000fc800000000ff */
[----:B--2---:R-:W3:Y:S02]  /*0330*/  MUFU.RCP R0, R5 ;  /* 0x0000000500007308 */ /* 0x004ee40000001000 */
[----:B---3--:R-:W-:-:S04]  /*0340*/  FFMA R3, R5, R0, -1 ;  /* 0xbf80000005037423 */ /* 0x008fc80000000000 */
[----:B------:R-:W-:-:S04]  /*0350*/  FADD.FTZ R3, -R3, -RZ ;  /* 0x800000ff03037221 */ /* 0x000fc80000010100 */
[----:B------:R-:W-:-:S04]  /*0360*/  FFMA R0, R0, R3, R0 ;  /* 0x0000000300007223 */ /* 0x000fc80000000000 */
[----:B------:R-:W-:Y:S01]  /*0370*/  FFMA R3, R0, 1.84467440737095516160e+19, RZ ;  /* 0x5f80000000037823 */ /* 0x000fe200000000ff */
[----:B------:R-:W-:Y:S06]  /*0380*/  BRA `(.L_x_19) ;  /* 0x0000000000887947 */ /* 0x000fec0003800000 */
.L_x_18:
[----:B------:R-:W-:-:S05]  /*0390*/  VIADD R5, R3, 0xffffff03 ;  /* 0xffffff0303057836 */ /* 0x000fca0000000000 */
[----:B------:R-:W-:-:S13]  /*03a0*/  ISETP.GT.U32.AND P0, PT, R5, 0x1, PT ;  /* 0x000000010500780c */ /* 0x000fda0003f04070 */
[----:B------:R-:W-:Y:S05]  /*03b0*/  @P0 BRA `(.L_x_20) ;  /* 0x0000000000780947 */ /* 0x000fea0003800000 */
[----:B------:R-:W-:Y:S01]  /*03c0*/  LOP3.LUT R6, R0, 0x7fffff, RZ, 0xc0, !PT ;  /* 0x007fffff00067812 */ /* 0x000fe200078ec0ff */
[----:B------:R-:W-:Y:S02]  /*03d0*/  IMAD.MOV.U32 R10, RZ, RZ, 0x3 ;  /* 0x00000003ff0a7424 */ /* 0x000fe400078e00ff */
[----:B------:R-:W-:Y:S01]  /*03e0*/  VIADD R3, R3, 0xffffff04 ;  /* 0xffffff0403037836 */ /* 0x000fe20000000000 */
[----:B------:R-:W-:Y:S02]  /*03f0*/  LOP3.LUT R6, R6, 0x3f800000, RZ, 0xfc, !PT ;  /* 0x3f80000006067812 */ /* 0x000fe400078efcff */
[----:B------:R-:W-:Y:S02]  /*0400*/  SHF.L.U32 R11, R10, R5, RZ ;  /* 0x000000050a0b7219 */ /* 0x000fe400000006ff */
[----:B------:R-:W0:Y:S02]  /*0410*/  MUFU.RCP R7, R6 ;  /* 0x0000000600077308 */ /* 0x000e240000001000 */
[----:B0-----:R-:W-:-:S04]  /*0420*/  FFMA R8, R6, R7, -1 ;  /* 0xbf80000006087423 */ /* 0x001fc80000000007 */
[----:B------:R-:W-:-:S04]  /*0430*/  FADD.FTZ R8, -R8, -RZ ;  /* 0x800000ff08087221 */ /* 0x000fc80000010100 */
[CCC-:B------:R-:W-:Y:S01]  /*0440*/  FFMA.RM R9, R7.reuse, R8.reuse, R7.reuse ;  /* 0x0000000807097223 */ /* 0x1c0fe20000004007 */
[----:B------:R-:W-:-:S04]  /*0450*/  FFMA.RP R8, R7, R8, R7 ;  /* 0x0000000807087223 */ /* 0x000fc80000008007 */
[C---:B------:R-:W-:Y:S02]  /*0460*/  LOP3.LUT R7, R9.reuse, 0x7fffff, RZ, 0xc0, !PT ;  /* 0x007fffff09077812 */ /* 0x040fe400078ec0ff */
[----:B------:R-:W-:Y:S02]  /*0470*/  FSETP.NEU.FTZ.AND P0, PT, R9, R8, PT ;  /* 0x000000080900720b */ /* 0x000fe40003f1d000 */
[----:B------:R-:W-:Y:S02]  /*0480*/  LOP3.LUT R8, R7, 0x800000, RZ, 0xfc, !PT ;  /* 0x0080000007087812 */ /* 0x000fe400078efcff */
[----:B------:R-:W-:Y:S02]  /*0490*/  SEL R7, RZ, 0xffffffff, !P0 ;  /* 0xffffffffff077807 */ /* 0x000fe40004000000 */
[----:B------:R-:W-:Y:S02]  /*04a0*/  LOP3.LUT R6, R11, R8, RZ, 0xc0, !PT ;  /* 0x000000080b067212 */ /* 0x000fe400078ec0ff */
[----:B------:R-:W-:Y:S01]  /*04b0*/  SHF.R.U32.HI R3, RZ, R3, R8 ;  /* 0x00000003ff037219 */ /* 0x000fe20000011608 */
[----:B------:R-:W-:Y:S01]  /*04c0*/  IMAD.MOV R7, RZ, RZ, -R7 ;  /* 0x000000ffff077224 */ /* 0x000fe200078e0a07 */
[----:B------:R-:W-:-:S04]  /*04d0*/  SHF.R.U32.HI R6, RZ, R5, R6 ;  /* 0x00000005ff067219 */ /* 0x000fc80000011606 */
[----:B------:R-:W-:Y:S02]  /*04e0*/  LOP3.LUT P1, RZ, R7, R5, R8, 0xf8, !PT ;  /* 0x0000000507ff7212 */ /* 0x000fe4000782f808 */
[C---:B------:R-:W-:Y:S02]  /*04f0*/  LOP3.LUT P0, RZ, R6.reuse, 0x1, RZ, 0xc0, !PT ;  /* 0x0000000106ff7812 */ /* 0x040fe4000780c0ff */
[----:B------:R-:W-:-:S04]  /*0500*/  LOP3.LUT P2, RZ, R6, 0x2, RZ, 0xc0, !PT ;  /* 0x0000000206ff7812 */ /* 0x000fc8000784c0ff */
[----:B------:R-:W-:Y:S02]  /*0510*/  PLOP3.LUT P0, PT, P0, P1, P2, 0xe0, 0x0 ;  /* 0x000000000000781c */ /* 0x000fe40000703c20 */
[----:B------:R-:W-:Y:S02]  /*0520*/  LOP3.LUT P1, RZ, R0, 0x7fffff, RZ, 0xc0, !PT ;  /* 0x007fffff00ff7812 */ /* 0x000fe4000782c0ff */
[----:B------:R-:W-:-:S05]  /*0530*/  SEL R5, RZ, 0x1, !P0 ;  /* 0x00000001ff057807 */ /* 0x000fca0004000000 */
[----:B------:R-:W-:-:S05]  /*0540*/  IMAD.MOV R5, RZ, RZ, -R5 ;  /* 0x000000ffff057224 */ /* 0x000fca00078e0a05 */
[----:B------:R-:W-:-:S13]  /*0550*/  ISETP.GE.AND P0, PT, R5, RZ, PT ;  /* 0x000000ff0500720c */ /* 0x000fda0003f06270 */
[----:B------:R-:W-:-:S04]  /*0560*/  @!P0 VIADD R3, R3, 0x1 ;  /* 0x0000000103038836 */ /* 0x000fc80000000000 */
[----:B------:R-:W-:-:S05]  /*0570*/  @!P1 IMAD.SHL.U32 R3, R3, 0x2, RZ ;  /* 0x0000000203039824 */ /* 0x000fca00078e00ff */
[----:B------:R-:W-:Y:S01]  /*0580*/  LOP3.LUT R3, R3, 0x80000000, R0, 0xf8, !PT ;  /* 0x8000000003037812 */ /* 0x000fe200078ef800 */
[----:B------:R-:W-:Y:S06]  /*0590*/  BRA `(.L_x_19) ;  /* 0x0000000000047947 */ /* 0x000fec0003800000 */
.L_x_20:
[----:B------:R0:W1:Y:S02]  /*05a0*/  MUFU.RCP R3, R0 ;  /* 0x0000000000037308 */ /* 0x0000640000001000 */
.L_x_19:
[----:B------:R-:W-:-:S04]  /*05b0*/  IMAD.MOV.U32 R5, RZ, RZ, 0x0 ;  /* 0x00000000ff057424 */ /* 0x000fc800078e00ff */
[----:B0123--:R-:W-:Y:S05]  /*05c0*/  RET.REL.NODEC R4 `(_Z22initializeContributionPfPii) ;  /* 0xfffffff8048c7950 */ /* 0x00ffea0003c3ffff */
        .weak           $__internal_2_$__cuda_sm3x_div_rn_noftz_f32_slowpath
        .type           $__internal_2_$__cuda_sm3x_div_rn_noftz_f32_slowpath,@function
        .size           $__internal_2_$__cuda_sm3x_div_rn_noftz_f32_slowpath,(.L_x_52 - $__internal_2_$__cuda_sm3x_div_rn_noftz_f32_slowpath)
$__internal_2_$__cuda_sm3x_div_rn_noftz_f32_slowpath:
[----:B------:R-:W-:Y:S01]  /*05d0*/  SHF.R.U32.HI R5, RZ, 0x17, R6 ;  /* 0x00000017ff057819 */ /* 0x000fe20000011606 */
[----:B------:R-:W-:Y:S01]  /*05e0*/  BSSY.RECONVERGENT B1, `(.L_x_21) ;  /* 0x0000063000017945 */ /* 0x000fe20003800200 */
[----:B------:R-:W-:Y:S02]  /*05f0*/  SHF.R.U32.HI R0, RZ, 0x17, R3 ;  /* 0x00000017ff007819 */ /* 0x000fe40000011603 */
[----:B------:R-:W-:Y:S02]  /*0600*/  LOP3.LUT R5, R5, 0xff, RZ, 0xc0, !PT ;  /* 0x000000ff05057812 */ /* 0x000fe400078ec0ff */
[----:B------:R-:W-:-:S03]  /*0610*/  LOP3.LUT R10, R0, 0xff, RZ, 0xc0, !PT ;  /* 0x000000ff000a7812 */ /* 0x000fc600078ec0ff */
[----:B------:R-:W-:Y:S02]  /*0620*/  VIADD R8, R5, 0xffffffff ;  /* 0xffffffff05087836 */ /* 0x000fe40000000000 */
[----:B------:R-:W-:-:S03]  /*0630*/  VIADD R9, R10, 0xffffffff ;  /* 0xffffffff0a097836 */ /* 0x000fc60000000000 */
[----:B------:R-:W-:-:S04]  /*0640*/  ISETP.GT.U32.AND P0, PT, R8, 0xfd, PT ;  /* 0x000000fd0800780c */ /* 0x000fc80003f04070 */
[----:B------:R-:W-:-:S13]  /*0650*/  ISETP.GT.U32.OR P0, PT, R9, 0xfd, P0 ;  /* 0x000000fd0900780c */ /* 0x000fda0000704470 */
[----:B------:R-:W-:Y:S01]  /*0660*/  @!P0 IMAD.MOV.U32 R7, RZ, RZ, RZ ;  /* 0x000000ffff078224 */ /* 0x000fe200078e00ff */
[----:B------:R-:W-:Y:S06]  /*0670*/  @!P0 BRA `(.L_x_22) ;  /* 0x0000000000608947 */ /* 0x000fec0003800000 */
[----:B------:R-:W-:Y:S01]  /*0680*/  FSETP.GTU.FTZ.AND P0, PT, |R3|, +INF , PT ;  /* 0x7f8000000300780b */ /* 0x000fe20003f1c200 */
[----:B------:R-:W-:Y:S01]  /*0690*/  IMAD.MOV.U32 R0, RZ, RZ, R6 ;  /* 0x000000ffff007224 */ /* 0x000fe200078e0006 */
        /* <DEDUP_REMOVED lines=22> */
.L_x_22:
[----:B------:R-:W-:Y:S01]  /*0800*/  LEA R9, R5, 0xc0800000, 0x17 ;  /* 0xc080000005097811 */ /* 0x000fe200078eb8ff */
[----:B------:R-:W-:Y:S04]  /*0810*/  BSSY.RECONVERGENT B2, `(.L_x_27) ;  /* 0x0000036000027945 */ /* 0x000fe80003800200 */
[----:B------:R-:W-:Y:S02]  /*0820*/  IMAD.IADD R9, R6, 0x1, -R9 ;  /* 0x0000000106097824 */ /* 0x000fe400078e0a09 */
[----:B------:R-:W-:Y:S02]  /*0830*/  VIADD R6, R10, 0xffffff81 ;  /* 0xffffff810a067836 */ /* 0x000fe40000000000 */
[----:B------:R-:W0:Y:S01]  /*0840*/  MUFU.RCP R8, R9 ;  /* 0x0000000900087308 */ /* 0x000e220000001000 */
[----:B------:R-:W-:Y:S01]  /*0850*/  FADD.FTZ R11, -R9, -RZ ;  /* 0x800000ff090b7221 */ /* 0x000fe20000010100 */
[C---:B------:R-:W-:Y:S01]  /*0860*/  IMAD R0, R6.reuse, -0x800000, R3 ;  /* 0xff80000006007824 */ /* 0x040fe200078e0203 */
[----:B------:R-:W-:-:S05]  /*0870*/  IADD3 R6, PT, PT, R6, 0x7f, -R5 ;  /* 0x0000007f06067810 */ /* 0x000fca0007ffe805 */
[----:B------:R-:W-:Y:S02]  /*0880*/  IMAD.IADD R6, R6, 0x1, R7 ;  /* 0x0000000106067824 */ /* 0x000fe400078e0207 */
        /* <DEDUP_REMOVED lines=42> */
.L_x_29:
[----:B------:R-:W-:-:S04]  /*0b30*/  LOP3.LUT R0, R0, 0x80000000, RZ, 0xc0, !PT ;  /* 0x8000000000007812 */ /* 0x000fc800078ec0ff */
[----:B------:R-:W-:Y:S01]  /*0b40*/  LOP3.LUT R0, R0, 0x7f800000, RZ, 0xfc, !PT ;  /* 0x7f80000000007812 */ /* 0x000fe200078efcff */
[----:B------:R-:W-:Y:S06]  /*0b50*/  BRA `(.L_x_30) ;  /* 0x0000000000047947 */ /* 0x000fec0003800000 */
.L_x_28:
[----:B------:R-:W-:-:S07]  /*0b60*/  IMAD R0, R6, 0x800000, R0 ;  /* 0x0080000006007824 */ /* 0x000fce00078e0200 */
.L_x_30:
[----:B------:R-:W-:Y:S05]  /*0b70*/  BSYNC.RECONVERGENT B2 ;  /* 0x0000000000027941 */ /* 0x000fea0003800200 */
.L_x_27:
[----:B------:R-:W-:Y:S05]  /*0b80*/  BRA `(.L_x_31) ;  /* 0x0000000000207947 */ /* 0x000fea0003800000 */
.L_x_26:
[----:B------:R-:W-:-:S04]  /*0b90*/  LOP3.LUT R0, R6, 0x80000000, R3, 0x48, !PT ;  /* 0x8000000006007812 */ /* 0x000fc800078e4803 */
[----:B------:R-:W-:Y:S01]  /*0ba0*/  LOP3.LUT R0, R0, 0x7f800000, RZ, 0xfc, !PT ;  /* 0x7f80000000007812 */ /* 0x000fe200078efcff */
[----:B------:R-:W-:Y:S06]  /*0bb0*/  BRA `(.L_x_31) ;  /* 0x0000000000147947 */ /* 0x000fec0003800000 */
.L_x_25:
[----:B------:R-:W-:Y:S01]  /*0bc0*/  LOP3.LUT R0, R6, 0x80000000, R3, 0x48, !PT ;  /* 0x8000000006007812 */ /* 0x000fe200078e4803 */
[----:B------:R-:W-:Y:S06]  /*0bd0*/  BRA `(.L_x_31) ;  /* 0x00000000000c7947 */ /* 0x000fec0003800000 */
.L_x_24:
[----:B------:R-:W0:Y:S01]  /*0be0*/  MUFU.RSQ R0, -QNAN ;  /* 0xffc0000000007908 */ /* 0x000e220000001400 */
[----:B------:R-:W-:Y:S05]  /*0bf0*/  BRA `(.L_x_31) ;  /* 0x0000000000047947 */ /* 0x000fea0003800000 */
.L_x_23:
[----:B------:R-:W-:-:S07]  /*0c00*/  FADD.FTZ R0, R3, R0 ;  /* 0x0000000003007221 */ /* 0x000fce0000010000 */
.L_x_31:
[----:B------:R-:W-:Y:S05]  /*0c10*/  BSYNC.RECONVERGENT B1 ;  /* 0x0000000000017941 */ /* 0x000fea0003800200 */
.L_x_21:
[----:B------:R-:W-:-:S04]  /*0c20*/  IMAD.MOV.U32 R5, RZ, RZ, 0x0 ;  /* 0x00000000ff057424 */ /* 0x000fc800078e00ff */
[----:B0-----:R-:W-:Y:S05]  /*0c30*/  RET.REL.NODEC R4 `(_Z22initializeContributionPfPii) ;  /* 0xfffffff004f07950 */ /* 0x001fea0003c3ffff */
.L_x_32:
        /* <DEDUP_REMOVED lines=12> */
.L_x_52:


//--------------------- .text._Z14pageRankKernelPKiS0_PKfPfi --------------------------
	.section	.text._Z14pageRankKernelPKiS0_PKfPfi,"ax",@progbits
	.align	128
        .global         _Z14pageRankKernelPKiS0_PKfPfi
        .type           _Z14pageRankKernelPKiS0_PKfPfi,@function
        .size           _Z14pageRankKernelPKiS0_PKfPfi,(.L_x_53 - _Z14pageRankKernelPKiS0_PKfPfi)
        .other          _Z14pageRankKernelPKiS0_PKfPfi,@"STO_CUDA_ENTRY STV_DEFAULT"
_Z14pageRankKernelPKiS0_PKfPfi:
.text._Z14pageRankKernelPKiS0_PKfPfi:
        /* <DEDUP_REMOVED lines=9> */
[----:B------:R-:W1:Y:S01]  /*0090*/  LDCU.64 UR4, c[0x0][0x358] ;  /* 0x00006b00ff0477ac */ /* 0x000e620008000a00 */
[----:B0-----:R-:W-:-:S05]  /*00a0*/  IMAD.WIDE R2, R0, 0x4, R2 ;  /* 0x0000000400027825 */ /* 0x001fca00078e0202 */
[----:B-1----:R-:W2:Y:S04]  /*00b0*/  LDG.E R6, desc[UR4][R2.64] ;  /* 0x0000000402067981 */ /* 0x002ea8000c1e1900 */
[----:B------:R-:W2:Y:S01]  /*00c0*/  LDG.E R7, desc[UR4][R2.64+0x4] ;  /* 0x0000040402077981 */ /* 0x000ea2000c1e1900 */
[----:B------:R-:W-:Y:S01]  /*00d0*/  BSSY.RECONVERGENT B0, `(.L_x_33) ;  /* 0x00000b4000007945 */ /* 0x000fe20003800200 */
[----:B------:R-:W-:Y:S02]  /*00e0*/  CS2R R4, SRZ ;  /* 0x0000000000047805 */ /* 0x000fe4000001ff00 */
[----:B--2---:R-:W-:-:S13]  /*00f0*/  ISETP.GE.AND P0, PT, R6, R7, PT ;  /* 0x000000070600720c */ /* 0x004fda0003f06270 */
[----:B------:R-:W-:Y:S05]  /*0100*/  @P0 BRA `(.L_x_34) ;  /* 0x0000000800c00947 */ /* 0x000fea0003800000 */
[----:B------:R-:W-:Y:S01]  /*0110*/  MOV R4, R6 ;  /* 0x0000000600047202 */ /* 0x000fe20000000f00 */
[----:B------:R-:W-:Y:S01]  /*0120*/  BSSY.RECONVERGENT B1, `(.L_x_35) ;  /* 0x0000055000017945 */ /* 0x000fe20003800200 */
[----:B------:R-:W-:Y:S02]  /*0130*/  HFMA2 R6, -RZ, RZ, 0, 0 ;  /* 0x00000000ff067431 */ /* 0x000fe400000001ff */
[----:B------:R-:W-:-:S04]  /*0140*/  VIADDMNMX R7, R4, 0x1, R7, !PT ;  /* 0x0000000104077846 */ /* 0x000fc80007800107 */
[C---:B------:R-:W-:Y:S01]  /*0150*/  IADD3 R2, PT, PT, -R4.reuse, R7, RZ ;  /* 0x0000000704027210 */ /* 0x040fe20007ffe1ff */
[----:B------:R-:W-:-:S03]  /*0160*/  IMAD.IADD R7, R4, 0x1, -R7 ;  /* 0x0000000104077824 */ /* 0x000fc600078e0a07 */
[----:B------:R-:W-:Y:S02]  /*0170*/  LOP3.LUT R3, R2, 0xf, RZ, 0xc0, !PT ;  /* 0x0000000f02037812 */ /* 0x000fe400078ec0ff */
[----:B------:R-:W-:Y:S02]  /*0180*/  ISETP.GT.U32.AND P1, PT, R7, -0x10, PT ;  /* 0xfffffff00700780c */ /* 0x000fe40003f24070 */
[----:B------:R-:W-:-:S11]  /*0190*/  ISETP.NE.AND P0, PT, R3, RZ, PT ;  /* 0x000000ff0300720c */ /* 0x000fd60003f05270 */
[----:B------:R-:W-:Y:S05]  /*01a0*/  @P1 BRA `(.L_x_36) ;  /* 0x0000000400301947 */ /* 0x000fea0003800000 */
[----:B------:R-:W0:Y:S01]  /*01b0*/  LDC.64 R12, c[0x0][0x388] ;  /* 0x0000e200ff0c7b82 */ /* 0x000e220000000a00 */
[----:B------:R-:W-:Y:S02]  /*01c0*/  LOP3.LUT R5, R2, 0xfffffff0, RZ, 0xc0, !PT ;  /* 0xfffffff002057812 */ /* 0x000fe400078ec0ff */
[----:B------:R-:W-:-:S03]  /*01d0*/  MOV R6, RZ ;  /* 0x000000ff00067202 */ /* 0x000fc60000000f00 */
[----:B------:R-:W-:Y:S01]  /*01e0*/  IMAD.MOV R5, RZ, RZ, -R5 ;  /* 0x000000ffff057224 */ /* 0x000fe200078e0a05 */
[----:B0-----:R-:W-:-:S04]  /*01f0*/  IADD3 R12, P1, PT, R12, 0x20, RZ ;  /* 0x000000200c0c7810 */ /* 0x001fc80007f3e0ff */
[----:B------:R-:W-:-:S09]  /*0200*/  IADD3.X R13, PT, PT, RZ, R13, RZ, P1, !PT ;  /* 0x0000000dff0d7210 */ /* 0x000fd20000ffe4ff */
.L_x_37:
[----:B------:R-:W-:Y:S01]  /*0210*/  IMAD.WIDE R28, R4, 0x4, R12 ;  /* 0x00000004041c7825 */ /* 0x000fe200078e020c */
[----:B------:R-:W0:Y:S04]  /*0220*/  LDC.64 R14, c[0x0][0x390] ;  /* 0x0000e400ff0e7b82 */ /* 0x000e280000000a00 */
[----:B------:R-:W0:Y:S04]  /*0230*/  LDG.E R17, desc[UR4][R28.64+-0x20] ;  /* 0xffffe0041c117981 */ /* 0x000e28000c1e1900 */
[----:B------:R-:W2:Y:S04]  /*0240*/  LDG.E R9, desc[UR4][R28.64+-0x1c] ;  /* 0xffffe4041c097981 */ /* 0x000ea8000c1e1900 */
[----:B------:R-:W3:Y:S04]  /*0250*/  LDG.E R10, desc[UR4][R28.64+-0x14] ;  /* 0xffffec041c0a7981 */ /* 0x000ee8000c1e1900 */
[----:B------:R-:W4:Y:S04]  /*0260*/  LDG.E R11, desc[UR4][R28.64+-0x10] ;  /* 0xfffff0041c0b7981 */ /* 0x000f28000c1e1900 */
[----:B------:R-:W5:Y:S04]  /*0270*/  LDG.E R22, desc[UR4][R28.64+-0xc] ;  /* 0xfffff4041c167981 */ /* 0x000f68000c1e1900 */
[----:B------:R-:W3:Y:S04]  /*0280*/  LDG.E R25, desc[UR4][R28.64+-0x8] ;  /* 0xfffff8041c197981 */ /* 0x000ee8000c1e1900 */
[----:B------:R-:W5:Y:S04]  /*0290*/  LDG.E R18, desc[UR4][R28.64+-0x4] ;  /* 0xfffffc041c127981 */ /* 0x000f68000c1e1900 */
[----:B------:R-:W5:Y:S04]  /*02a0*/  LDG.E R19, desc[UR4][R28.64] ;  /* 0x000000041c137981 */ /* 0x000f68000c1e1900 */
[----:B------:R-:W5:Y:S04]  /*02b0*/  LDG.E R27, desc[UR4][R28.64+0x4] ;  /* 0x000004041c1b7981 */ /* 0x000f68000c1e1900 */
[----:B------:R-:W5:Y:S04]  /*02c0*/  LDG.E R20, desc[UR4][R28.64+0x8] ;  /* 0x000008041c147981 */ /* 0x000f68000c1e1900 */
[----:B------:R-:W5:Y:S04]  /*02d0*/  LDG.E R21, desc[UR4][R28.64+0x10] ;  /* 0x000010041c157981 */ /* 0x000f68000c1e1900 */
[----:B------:R-:W5:Y:S01]  /*02e0*/  LDG.E R23, desc[UR4][R28.64+0x14] ;  /* 0x000014041c177981 */ /* 0x000f62000c1e1900 */
[----:B0-----:R-:W-:-:S06]  /*02f0*/  IMAD.WIDE R16, R17, 0x4, R14 ;  /* 0x0000000411107825 */ /* 0x001fcc00078e020e */
[----:B------:R-:W4:Y:S01]  /*0300*/  LDG.E R17, desc[UR4][R16.64] ;  /* 0x0000000410117981 */ /* 0x000f22000c1e1900 */
[----:B--2---:R-:W-:-:S05]  /*0310*/  IMAD.WIDE R8, R9, 0x4, R14 ;  /* 0x0000000409087825 */ /* 0x004fca00078e020e */
[----:B------:R0:W2:Y:S04]  /*0320*/  LDG.E R7, desc[UR4][R8.64] ;  /* 0x0000000408077981 */ /* 0x0000a8000c1e1900 */
[----:B------:R-:W5:Y:S04]  /*0330*/  LDG.E R16, desc[UR4][R28.64+0xc] ;  /* 0x00000c041c107981 */ /* 0x000f68000c1e1900 */
[----:B------:R-:W0:Y:S01]  /*0340*/  LDG.E R9, desc[UR4][R28.64+-0x18] ;  /* 0xffffe8041c097981 */ /* 0x000e22000c1e1900 */
[----:B---3--:R-:W-:-:S04]  /*0350*/  IMAD.WIDE R24, R25, 0x4, R14 ;  /* 0x0000000419187825 */ /* 0x008fc800078e020e */
[----:B----4-:R-:W-:Y:S02]  /*0360*/  FADD R6, R17, R6 ;  /* 0x0000000611067221 */ /* 0x010fe40000000000 */
[----:B------:R-:W3:Y:S04]  /*0370*/  LDG.E R17, desc[UR4][R28.64+0x18] ;  /* 0x000018041c117981 */ /* 0x000ee8000c1e1900 */
[----:B------:R-:W4:Y:S01]  /*0380*/  LDG.E R29, desc[UR4][R28.64+0x1c] ;  /* 0x00001c041c1d7981 */ /* 0x000f22000c1e1900 */
[----:B0-----:R-:W-:-:S04]  /*0390*/  IMAD.WIDE R8, R9, 0x4, R14 ;  /* 0x0000000409087825 */ /* 0x001fc800078e020e */
[----:B--2---:R-:W-:Y:S02]  /*03a0*/  FADD R6, R6, R7 ;  /* 0x0000000706067221 */ /* 0x004fe40000000000 */
[----:B------:R0:W2:Y:S02]  /*03b0*/  LDG.E R7, desc[UR4][R8.64] ;  /* 0x0000000408077981 */ /* 0x0000a4000c1e1900 */
[----:B0-----:R-:W-:-:S04]  /*03c0*/  IMAD.WIDE R8, R10, 0x4, R14 ;  /* 0x000000040a087825 */ /* 0x001fc800078e020e */
[--C-:B------:R-:W-:Y:S02]  /*03d0*/  IMAD.WIDE R10, R11, 0x4, R14.reuse ;  /* 0x000000040b0a7825 */ /* 0x100fe400078e020e */
[----:B------:R-:W2:Y:S04]  /*03e0*/  LDG.E R8, desc[UR4][R8.64] ;  /* 0x0000000408087981 */ /* 0x000ea8000c1e1900 */
[----:B------:R5:W2:Y:S02]  /*03f0*/  LDG.E R9, desc[UR4][R10.64] ;  /* 0x000000040a097981 */ /* 0x000aa4000c1e1900 */
[----:B-----5:R-:W-:-:S06]  /*0400*/  IMAD.WIDE R10, R22, 0x4, R14 ;  /* 0x00000004160a7825 */ /* 0x020fcc00078e020e */
[----:B------:R-:W5:Y:S01]  /*0410*/  LDG.E R10, desc[UR4][R10.64] ;  /* 0x000000040a0a7981 */ /* 0x000f62000c1e1900 */
[----:B------:R-:W-:-:S06]  /*0420*/  IMAD.WIDE R26, R27, 0x4, R14 ;  /* 0x000000041b1a7825 */ /* 0x000fcc00078e020e */
[----:B------:R-:W5:Y:S04]  /*0430*/  LDG.E R26, desc[UR4][R26.64] ;  /* 0x000000041a1a7981 */ /* 0x000f68000c1e1900 */
[----:B------:R0:W5:Y:S02]  /*0440*/  LDG.E R11, desc[UR4][R24.64] ;  /* 0x00000004180b7981 */ /* 0x000164000c1e1900 */
[----:B0-----:R-:W-:-:S04]  /*0450*/  IMAD.WIDE R24, R18, 0x4, R14 ;  /* 0x0000000412187825 */ /* 0x001fc800078e020e */
[--C-:B------:R-:W-:Y:S02]  /*0460*/  IMAD.WIDE R18, R19, 0x4, R14.reuse ;  /* 0x0000000413127825 */ /* 0x100fe400078e020e */
[----:B------:R-:W5:Y:S04]  /*0470*/  LDG.E R24, desc[UR4][R24.64] ;  /* 0x0000000418187981 */ /* 0x000f68000c1e1900 */
[----:B------:R0:W5:Y:S02]  /*0480*/  LDG.E R25, desc[UR4][R18.64] ;  /* 0x0000000412197981 */ /* 0x000164000c1e1900 */
[----:B0-----:R-:W-:-:S05]  /*0490*/  IMAD.WIDE R18, R20, 0x4, R14 ;  /* 0x0000000414127825 */ /* 0x001fca00078e020e */
[----:B------:R0:W5:Y:S01]  /*04a0*/  LDG.E R27, desc[UR4][R18.64] ;  /* 0x00000004121b7981 */ /* 0x000162000c1e1900 */
[----:B------:R-:W-:-:S04]  /*04b0*/  IMAD.WIDE R20, R21, 0x4, R14 ;  /* 0x0000000415147825 */ /* 0x000fc800078e020e */
[--C-:B------:R-:W-:Y:S02]  /*04c0*/  IMAD.WIDE R22, R23, 0x4, R14.reuse ;  /* 0x0000000417167825 */ /* 0x100fe400078e020e */
[----:B------:R-:W5:Y:S02]  /*04d0*/  LDG.E R20, desc[UR4][R20.64] ;  /* 0x0000000414147981 */ /* 0x000f64000c1e1900 */
[--C-:B0-----:R-:W-:Y:S02]  /*04e0*/  IMAD.WIDE R18, R16, 0x4, R14.reuse ;  /* 0x0000000410127825 */ /* 0x101fe400078e020e */
[----:B------:R-:W5:Y:S04]  /*04f0*/  LDG.E R22, desc[UR4][R22.64] ;  /* 0x0000000416167981 */ /* 0x000f68000c1e1900 */
[----:B------:R-:W5:Y:S01]  /*0500*/  LDG.E R18, desc[UR4][R18.64] ;  /* 0x0000000412127981 */ /* 0x000f62000c1e1900 */
[----:B---3--:R-:W-:-:S06]  /*0510*/  IMAD.WIDE R16, R17, 0x4, R14 ;  /* 0x0000000411107825 */ /* 0x008fcc00078e020e */
[----:B------:R-:W3:Y:S01]  /*0520*/  LDG.E R16, desc[UR4][R16.64] ;  /* 0x0000000410107981 */ /* 0x000ee2000c1e1900 */
[----:B----4-:R-:W-:-:S06]  /*0530*/  IMAD.WIDE R14, R29, 0x4, R14 ;  /* 0x000000041d0e7825 */ /* 0x010fcc00078e020e */
[----:B------:R-:W4:Y:S01]  /*0540*/  LDG.E R14, desc[UR4][R14.64] ;  /* 0x000000040e0e7981 */ /* 0x000f22000c1e1900 */
[----:B--2---:R-:W-:-:S04]  /*0550*/  FADD R7, R6, R7 ;  /* 0x0000000706077221 */ /* 0x004fc80000000000 */
[----:B------:R-:W-:-:S04]  /*0560*/  FADD R8, R7, R8 ;  /* 0x0000000807087221 */ /* 0x000fc80000000000 */
[----:B------:R-:W-:-:S04]  /*0570*/  FADD R9, R8, R9 ;  /* 0x0000000908097221 */ /* 0x000fc80000000000 */
[----:B-----5:R-:W-:-:S04]  /*0580*/  FADD R10, R9, R10 ;  /* 0x0000000a090a7221 */ /* 0x020fc80000000000 */
[----:B------:R-:W-:Y:S01]  /*0590*/  FADD R11, R10, R11 ;  /* 0x0000000b0a0b7221 */ /* 0x000fe20000000000 */
[----:B------:R-:W-:-:S03]  /*05a0*/  IADD3 R5, PT, PT, R5, 0x10, RZ ;  /* 0x0000001005057810 */ /* 0x000fc60007ffe0ff */
[----:B------:R-:W-:-:S04]  /*05b0*/  FADD R24, R11, R24 ;  /* 0x000000180b187221 */ /* 0x000fc80000000000 */
[----:B------:R-:W-:-:S04]  /*05c0*/  FADD R25, R24, R25 ;  /* 0x0000001918197221 */ /* 0x000fc80000000000 */
[----:B------:R-:W-:Y:S01]  /*05d0*/  FADD R26, R25, R26 ;  /* 0x0000001a191a7221 */ /* 0x000fe20000000000 */
[----:B------:R-:W-:-:S03]  /*05e0*/  ISETP.NE.AND P1, PT, R5, RZ, PT ;  /* 0x000000ff0500720c */ /* 0x000fc60003f25270 */
[----:B------:R-:W-:-:S04]  /*05f0*/  FADD R27, R26, R27 ;  /* 0x0000001b1a1b7221 */ /* 0x000fc80000000000 */
[----:B------:R-:W-:-:S04]  /*0600*/  FADD R27, R27, R18 ;  /* 0x000000121b1b7221 */ /* 0x000fc80000000000 */
[----:B------:R-:W-:-:S04]  /*0610*/  FADD R27, R27, R20 ;  /* 0x000000141b1b7221 */ /* 0x000fc80000000000 */
[----:B------:R-:W-:Y:S01]  /*0620*/  FADD R27, R27, R22 ;  /* 0x000000161b1b7221 */ /* 0x000fe20000000000 */
[----:B------:R-:W-:-:S03]  /*0630*/  VIADD R4, R4, 0x10 ;  /* 0x0000001004047836 */ /* 0x000fc60000000000 */
[----:B---3--:R-:W-:-:S04]  /*0640*/  FADD R27, R27, R16 ;  /* 0x000000101b1b7221 */ /* 0x008fc80000000000 */
[----:B----4-:R-:W-:Y:S01]  /*0650*/  FADD R6, R27, R14 ;  /* 0x0000000e1b067221 */ /* 0x010fe20000000000 */
[----:B------:R-:W-:Y:S06]  /*0660*/  @P1 BRA `(.L_x_37) ;  /* 0xfffffff800e81947 */ /* 0x000fec000383ffff */
.L_x_36:
[----:B------:R-:W-:Y:S05]  /*0670*/  BSYNC.RECONVERGENT B1 ;  /* 0x0000000000017941 */ /* 0x000fea0003800200 */
.L_x_35:
[----:B------:R-:W-:Y:S04]  /*0680*/  BSSY.RECONVERGENT B1, `(.L_x_38) ;  /* 0x0000054000017945 */ /* 0x000fe80003800200 */
[----:B------:R-:W-:Y:S05]  /*0690*/  @!P0 BRA `(.L_x_39) ;  /* 0x0000000400488947 */ /* 0x000fea0003800000 */
[----:B------:R-:W-:Y:S01]  /*06a0*/  ISETP.GE.U32.AND P0, PT, R3, 0x8, PT ;  /* 0x000000080300780c */ /* 0x000fe20003f06070 */
[----:B------:R-:W-:Y:S01]  /*06b0*/  BSSY.RECONVERGENT B2, `(.L_x_40) ;  /* 0x0000028000027945 */ /* 0x000fe20003800200 */
[----:B------:R-:W-:-:S04]  /*06c0*/  LOP3.LUT R24, R2, 0x7, RZ, 0xc0, !PT ;  /* 0x0000000702187812 */ /* 0x000fc800078ec0ff */
[----:B------:R-:W-:-:S07]  /*06d0*/  ISETP.NE.AND P1, PT, R24, RZ, PT ;  /* 0x000000ff1800720c */ /* 0x000fce0003f25270 */
[----:B------:R-:W-:Y:S06]  /*06e0*/  @!P0 BRA `(.L_x_41) ;  /* 0x0000000000908947 */ /* 0x000fec0003800000 */
[----:B------:R-:W0:Y:S08]  /*06f0*/  LDC.64 R22, c[0x0][0x388] ;  /* 0x0000e200ff167b82 */ /* 0x000e300000000a00 */
[----:B------:R-:W1:Y:S01]  /*0700*/  LDC.64 R8, c[0x0][0x390] ;  /* 0x0000e400ff087b82 */ /* 0x000e620000000a00 */
[----:B0-----:R-:W-:-:S05]  /*0710*/  IMAD.WIDE R22, R4, 0x4, R22 ;  /* 0x0000000404167825 */ /* 0x001fca00078e0216 */
[----:B------:R-:W1:Y:S04]  /*0720*/  LDG.E R21, desc[UR4][R22.64] ;  /* 0x0000000416157981 */ /* 0x000e68000c1e1900 */
[----:B------:R-:W2:Y:S04]  /*0730*/  LDG.E R15, desc[UR4][R22.64+0x4] ;  /* 0x00000404160f7981 */ /* 0x000ea8000c1e1900 */
[----:B------:R-:W3:Y:S04]  /*0740*/  LDG.E R17, desc[UR4][R22.64+0x8] ;  /* 0x0000080416117981 */ /* 0x000ee8000c1e1900 */
[----:B------:R-:W4:Y:S04]  /*0750*/  LDG.E R11, desc[UR4][R22.64+0xc] ;  /* 0x00000c04160b7981 */ /* 0x000f28000c1e1900 */
[----:B------:R-:W5:Y:S04]  /*0760*/  LDG.E R13, desc[UR4][R22.64+0x10] ;  /* 0x00001004160d7981 */ /* 0x000f68000c1e1900 */
[----:B------:R-:W5:Y:S04]  /*0770*/  LDG.E R19, desc[UR4][R22.64+0x14] ;  /* 0x0000140416137981 */ /* 0x000f68000c1e1900 */
[----:B------:R-:W5:Y:S04]  /*0780*/  LDG.E R3, desc[UR4][R22.64+0x18] ;  /* 0x0000180416037981 */ /* 0x000f68000c1e1900 */
[----:B------:R0:W5:Y:S01]  /*0790*/  LDG.E R5, desc[UR4][R22.64+0x1c] ;  /* 0x00001c0416057981 */ /* 0x000162000c1e1900 */
[----:B-1----:R-:W-:-:S04]  /*07a0*/  IMAD.WIDE R20, R21, 0x4, R8 ;  /* 0x0000000415147825 */ /* 0x002fc800078e0208 */
[--C-:B--2---:R-:W-:Y:S01]  /*07b0*/  IMAD.WIDE R14, R15, 0x4, R8.reuse ;  /* 0x000000040f0e7825 */ /* 0x104fe200078e0208 */
[----:B------:R-:W2:Y:S03]  /*07c0*/  LDG.E R7, desc[UR4][R20.64] ;  /* 0x0000000414077981 */ /* 0x000ea6000c1e1900 */
[--C-:B---3--:R-:W-:Y:S02]  /*07d0*/  IMAD.WIDE R16, R17, 0x4, R8.reuse ;  /* 0x0000000411107825 */ /* 0x108fe400078e0208 */
[----:B------:R-:W3:Y:S02]  /*07e0*/  LDG.E R14, desc[UR4][R14.64] ;  /* 0x000000040e0e7981 */ /* 0x000ee4000c1e1900 */
[--C-:B----4-:R-:W-:Y:S02]  /*07f0*/  IMAD.WIDE R10, R11, 0x4, R8.reuse ;  /* 0x000000040b0a7825 */ /* 0x110fe400078e0208 */
[----:B------:R-:W4:Y:S02]  /*0800*/  LDG.E R16, desc[UR4][R16.64] ;  /* 0x0000000410107981 */ /* 0x000f24000c1e1900 */
[----:B-----5:R-:W-:-:S02]  /*0810*/  IMAD.WIDE R12, R13, 0x4, R8 ;  /* 0x000000040d0c7825 */ /* 0x020fc400078e0208 */
[----:B------:R-:W5:Y:S02]  /*0820*/  LDG.E R10, desc[UR4][R10.64] ;  /* 0x000000040a0a7981 */ /* 0x000f64000c1e1900 */
[--C-:B------:R-:W-:Y:S02]  /*0830*/  IMAD.WIDE R18, R19, 0x4, R8.reuse ;  /* 0x0000000413127825 */ /* 0x100fe400078e0208 */
[----:B------:R-:W5:Y:S02]  /*0840*/  LDG.E R12, desc[UR4][R12.64] ;  /* 0x000000040c0c7981 */ /* 0x000f64000c1e1900 */
[--C-:B0-----:R-:W-:Y:S02]  /*0850*/  IMAD.WIDE R22, R3, 0x4, R8.reuse ;  /* 0x0000000403167825 */ /* 0x101fe400078e0208 */
[----:B------:R-:W5:Y:S02]  /*0860*/  LDG.E R18, desc[UR4][R18.64] ;  /* 0x0000000412127981 */ /* 0x000f64000c1e1900 */
[----:B------:R-:W-:-:S02]  /*0870*/  IMAD.WIDE R8, R5, 0x4, R8 ;  /* 0x0000000405087825 */ /* 0x000fc400078e0208 */
[----:B------:R-:W5:Y:S04]  /*0880*/  LDG.E R22, desc[UR4][R22.64] ;  /* 0x0000000416167981 */ /* 0x000f68000c1e1900 */
[----:B------:R-:W5:Y:S01]  /*0890*/  LDG.E R8, desc[UR4][R8.64] ;  /* 0x0000000408087981 */ /* 0x000f62000c1e1900 */
[----:B------:R-:W-:Y:S01]  /*08a0*/  IADD3 R4, PT, PT, R4, 0x8, RZ ;  /* 0x0000000804047810 */ /* 0x000fe20007ffe0ff */
[----:B--2---:R-:W-:-:S04]  /*08b0*/  FADD R7, R6, R7 ;  /* 0x0000000706077221 */ /* 0x004fc80000000000 */
[----:B---3--:R-:W-:-:S04]  /*08c0*/  FADD R7, R7, R14 ;  /* 0x0000000e07077221 */ /* 0x008fc80000000000 */
[----:B----4-:R-:W-:-:S04]  /*08d0*/  FADD R7, R7, R16 ;  /* 0x0000001007077221 */ /* 0x010fc80000000000 */
[----:B-----5:R-:W-:-:S04]  /*08e0*/  FADD R7, R7, R10 ;  /* 0x0000000a07077221 */ /* 0x020fc80000000000 */
[----:B------:R-:W-:-:S04]  /*08f0*/  FADD R7, R7, R12 ;  /* 0x0000000c07077221 */ /* 0x000fc80000000000 */
[----:B------:R-:W-:-:S04]  /*0900*/  FADD R7, R7, R18 ;  /* 0x0000001207077221 */ /* 0x000fc80000000000 */
[----:B------:R-:W-:-:S04]  /*0910*/  FADD R7, R7, R22 ;  /* 0x0000001607077221 */ /* 0x000fc80000000000 */
[----:B------:R-:W-:-:S07]  /*0920*/  FADD R6, R7, R8 ;  /* 0x0000000807067221 */ /* 0x000fce0000000000 */
.L_x_41:
[----:B------:R-:W-:Y:S05]  /*0930*/  BSYNC.RECONVERGENT B2 ;  /* 0x0000000000027941 */ /* 0x000fea0003800200 */
.L_x_40:
        /* <DEDUP_REMOVED lines=12> */
[----:B------:R-:W4:Y:S01]  /*0a00*/  LDG.E R3, desc[UR4][R8.64+0xc] ;  /* 0x00000c0408037981 */ /* 0x000f22000c1e1900 */
[----:B-1----:R-:W-:-:S04]  /*0a10*/  IMAD.WIDE R12, R13, 0x4, R10 ;  /* 0x000000040d0c7825 */ /* 0x002fc800078e020a */
[--C-:B--2---:R-:W-:Y:S02]  /*0a20*/  IMAD.WIDE R14, R15, 0x4, R10.reuse ;  /* 0x000000040f0e7825 */ /* 0x104fe400078e020a */
[----:B------:R-:W2:Y:S02]  /*0a30*/  LDG.E R13, desc[UR4][R12.64] ;  /* 0x000000040c0d7981 */ /* 0x000ea4000c1e1900 */
[--C-:B---3--:R-:W-:Y:S02]  /*0a40*/  IMAD.WIDE R16, R17, 0x4, R10.reuse ;  /* 0x0000000411107825 */ /* 0x108fe400078e020a */
[----:B------:R-:W3:Y:S02]  /*0a50*/  LDG.E R15, desc[UR4][R14.64] ;  /* 0x000000040e0f7981 */ /* 0x000ee4000c1e1900 */
[----:B----4-:R-:W-:Y:S02]  /*0a60*/  IMAD.WIDE R10, R3, 0x4, R10 ;  /* 0x00000004030a7825 */ /* 0x010fe400078e020a */
[----:B------:R-:W4:Y:S04]  /*0a70*/  LDG.E R17, desc[UR4][R16.64] ;  /* 0x0000000410117981 */ /* 0x000f28000c1e1900 */
[----:B------:R-:W5:Y:S01]  /*0a80*/  LDG.E R11, desc[UR4][R10.64] ;  /* 0x000000040a0b7981 */ /* 0x000f62000c1e1900 */
[----:B------:R-:W-:Y:S01]  /*0a90*/  IADD3 R4, PT, PT, R4, 0x4, RZ ;  /* 0x0000000404047810 */ /* 0x000fe20007ffe0ff */
[----:B--2---:R-:W-:-:S04]  /*0aa0*/  FADD R6, R6, R13 ;  /* 0x0000000d06067221 */ /* 0x004fc80000000000 */
[----:B---3--:R-:W-:-:S04]  /*0ab0*/  FADD R6, R6, R15 ;  /* 0x0000000f06067221 */ /* 0x008fc80000000000 */
[----:B----4-:R-:W-:-:S04]  /*0ac0*/  FADD R6, R6, R17 ;  /* 0x0000001106067221 */ /* 0x010fc80000000000 */
[----:B-----5:R-:W-:-:S07]  /*0ad0*/  FADD R6, R6, R11 ;  /* 0x0000000b06067221 */ /* 0x020fce0000000000 */
.L_x_43:
[----:B------:R-:W-:Y:S05]  /*0ae0*/  BSYNC.RECONVERGENT B2 ;  /* 0x0000000000027941 */ /* 0x000fea0003800200 */
.L_x_42:
[----:B------:R-:W-:Y:S05]  /*0af0*/  @!P1 BRA `(.L_x_39) ;  /* 0x0000000000309947 */ /* 0x000fea0003800000 */
[----:B------:R-:W0:Y:S01]  /*0b00*/  LDC.64 R12, c[0x0][0x390] ;  /* 0x0000e400ff0c7b82 */ /* 0x000e220000000a00 */
[----:B------:R-:W-:-:S07]  /*0b10*/  IMAD.MOV R5, RZ, RZ, -R2 ;  /* 0x000000ffff057224 */ /* 0x000fce00078e0a02 */
[----:B------:R-:W1:Y:S02]  /*0b20*/  LDC.64 R10, c[0x0][0x388] ;  /* 0x0000e200ff0a7b82 */ /* 0x000e640000000a00 */
.L_x_44:
[----:B-1----:R-:W-:-:S06]  /*0b30*/  IMAD.WIDE R2, R4, 0x4, R10 ;  /* 0x0000000404027825 */ /* 0x002fcc00078e020a */
[----:B------:R-:W0:Y:S01]  /*0b40*/  LDG.E R3, desc[UR4][R2.64] ;  /* 0x0000000402037981 */ /* 0x000e22000c1e1900 */
[----:B------:R-:W-:-:S04]  /*0b50*/  IADD3 R5, PT, PT, R5, 0x1, RZ ;  /* 0x0000000105057810 */ /* 0x000fc80007ffe0ff */
[----:B------:R-:W-:Y:S01]  /*0b60*/  ISETP.NE.AND P0, PT, R5, RZ, PT ;  /* 0x000000ff0500720c */ /* 0x000fe20003f05270 */
[----:B0-----:R-:W-:-:S06]  /*0b70*/  IMAD.WIDE R8, R3, 0x4, R12 ;  /* 0x0000000403087825 */ /* 0x001fcc00078e020c */
[----:B------:R-:W2:Y:S01]  /*0b80*/  LDG.E R9, desc[UR4][R8.64] ;  /* 0x0000000408097981 */ /* 0x000ea2000c1e1900 */
[----:B------:R-:W-:Y:S01]  /*0b90*/  IADD3 R4, PT, PT, R4, 0x1, RZ ;  /* 0x0000000104047810 */ /* 0x000fe20007ffe0ff */
[----:B--2---:R-:W-:-:S04]  /*0ba0*/  FADD R6, R9, R6 ;  /* 0x0000000609067221 */ /* 0x004fc80000000000 */
[----:B------:R-:W-:Y:S05]  /*0bb0*/  @P0 BRA `(.L_x_44) ;  /* 0xfffffffc00dc0947 */ /* 0x000fea000383ffff */
.L_x_39:
[----:B------:R-:W-:Y:S05]  /*0bc0*/  BSYNC.RECONVERGENT B1 ;  /* 0x0000000000017941 */ /* 0x000fea0003800200 */
.L_x_38:
[----:B------:R-:W0:Y:S01]  /*0bd0*/  F2F.F64.F32 R4, R6 ;  /* 0x0000000600047310 */ /* 0x000e220000201800 */
[----:B------:R-:W-:Y:S01]  /*0be0*/  UMOV UR8, 0x33333333 ;  /* 0x3333333300087882 */ /* 0x000fe20000000000 */
[----:B------:R-:W-:Y:S02]  /*0bf0*/  UMOV UR9, 0x3feb3333 ;  /* 0x3feb333300097882 */ /* 0x000fe40000000000 */
[----:B0-----:R-:W-:-:S11]  /*0c00*/  DMUL R4, R4, UR8 ;  /* 0x0000000804047c28 */ /* 0x001fd60008000000 */
.L_x_34:
[----:B------:R-:W-:Y:S05]  /*0c10*/  BSYNC.RECONVERGENT B0 ;  /* 0x0000000000007941 */ /* 0x000fea0003800200 */
.L_x_33:
[----:B------:R-:W0:Y:S01]  /*0c20*/  I2F.F64 R6, UR6 ;  /* 0x0000000600067d12 */ /* 0x000e220008201c00 */
[----:B------:R-:W-:Y:S01]  /*0c30*/  IMAD.MOV.U32 R2, RZ, RZ, 0x1 ;  /* 0x00000001ff027424 */ /* 0x000fe200078e00ff */
[----:B------:R-:W-:Y:S01]  /*0c40*/  UMOV UR6, 0x33333334 ;  /* 0x3333333400067882 */ /* 0x000fe20000000000 */
[----:B------:R-:W-:-:S05]  /*0c50*/  UMOV UR7, 0x3fc33333 ;  /* 0x3fc3333300077882 */ /* 0x000fca0000000000 */
[----:B0-----:R-:W0:Y:S02]  /*0c60*/  MUFU.RCP64H R3, R7 ;  /* 0x0000000700037308 */ /* 0x001e240000001800 */
[----:B0-----:R-:W-:-:S08]  /*0c70*/  DFMA R8, -R6, R2, 1 ;  /* 0x3ff000000608742b */ /* 0x001fd00000000102 */
[----:B------:R-:W-:-:S08]  /*0c80*/  DFMA R8, R8, R8, R8 ;  /* 0x000000080808722b */ /* 0x000fd00000000008 */
[----:B------:R-:W-:-:S08]  /*0c90*/  DFMA R8, R2, R8, R2 ;  /* 0x000000080208722b */ /* 0x000fd00000000002 */
[----:B------:R-:W-:-:S08]  /*0ca0*/  DFMA R2, -R6, R8, 1 ;  /* 0x3ff000000602742b */ /* 0x000fd00000000108 */
[----:B------:R-:W-:-:S08]  /*0cb0*/  DFMA R2, R8, R2, R8 ;  /* 0x000000020802722b */ /* 0x000fd00000000008 */
[----:B------:R-:W-:-:S08]  /*0cc0*/  DMUL R8, R2, UR6 ;  /* 0x0000000602087c28 */ /* 0x000fd00008000000 */
[----:B------:R-:W-:-:S08]  /*0cd0*/  DFMA R10, -R6, R8, UR6 ;  /* 0x00000006060a7e2b */ /* 0x000fd00008000108 */
[----:B------:R-:W-:-:S10]  /*0ce0*/  DFMA R2, R2, R10, R8 ;  /* 0x0000000a0202722b */ /* 0x000fd40000000008 */
[----:B------:R-:W-:-:S05]  /*0cf0*/  FFMA R8, RZ, R7, R3 ;  /* 0x00000007ff087223 */ /* 0x000fca0000000003 */
[----:B------:R-:W-:-:S13]  /*0d00*/  FSETP.GT.AND P0, PT, |R8|, 1.469367938527859385e-39, PT ;  /* 0x001000000800780b */ /* 0x000fda0003f04200 */
[----:B------:R-:W-:Y:S05]  /*0d10*/  @P0 BRA `(.L_x_45) ;  /* 0x0000000000080947 */ /* 0x000fea0003800000 */
[----:B------:R-:W-:-:S07]  /*0d20*/  MOV R8, 0xd40 ;  /* 0x00000d4000087802 */ /* 0x000fce0000000f00 */
[----:B------:R-:W-:Y:S05]  /*0d30*/  CALL.REL.NOINC `($__internal_3_$__cuda_sm20_div_rn_f64_full) ;  /* 0x0000000000187944 */ /* 0x000fea0003c00000 */
.L_x_45:
[----:B------:R-:W0:Y:S01]  /*0d40*/  LDC.64 R6, c[0x0][0x398] ;  /* 0x0000e600ff067b82 */ /* 0x000e220000000a00 */
[----:B------:R-:W-:-:S10]  /*0d50*/  DADD R4, R2, R4 ;  /* 0x0000000002047229 */ /* 0x000fd40000000004 */
[----:B------:R-:W1:Y:S01]  /*0d60*/  F2F.F32.F64 R5, R4 ;  /* 0x0000000400057310 */ /* 0x000e620000301000 */
[----:B0-----:R-:W-:-:S05]  /*0d70*/  IMAD.WIDE R2, R0, 0x4, R6 ;  /* 0x0000000400027825 */ /* 0x001fca00078e0206 */
[----:B-1----:R-:W-:Y:S01]  /*0d80*/  STG.E desc[UR4][R2.64], R5 ;  /* 0x0000000502007986 */ /* 0x002fe2000c101904 */
[----:B------:R-:W-:Y:S05]  /*0d90*/  EXIT ;  /* 0x000000000000794d */ /* 0x000fea0003800000 */
        .weak           $__internal_3_$__cuda_sm20_div_rn_f64_full
        .type           $__internal_3_$__cuda_sm20_div_rn_f64_full,@function
        .size           $__internal_3_$__cuda_sm20_div_rn_f64_full,(.L_x_53 - $__internal_3_$__cuda_sm20_div_rn_f64_full)
$__internal_3_$__cuda_sm20_div_rn_f64_full:
[C---:B------:R-:W-:Y:S01]  /*0da0*/  FSETP.GEU.AND P0, PT, |R7|.reuse, 1.469367938527859385e-39, PT ;  /* 0x001000000700780b */ /* 0x040fe20003f0e200 */
[----:B------:R-:W-:Y:S01]  /*0db0*/  IMAD.MOV.U32 R9, RZ, RZ, 0x1ca00000 ;  /* 0x1ca00000ff097424 */ /* 0x000fe200078e00ff */
[C---:B------:R-:W-:Y:S02]  /*0dc0*/  LOP3.LUT R2, R7.reuse, 0x800fffff, RZ, 0xc0, !PT ;  /* 0x800fffff07027812 */ /* 0x040fe400078ec0ff */
[----:B------:R-:W-:Y:S02]  /*0dd0*/  MOV R10, 0x1 ;  /* 0x00000001000a7802 */ /* 0x000fe40000000f00 */
[----:B------:R-:W-:Y:S02]  /*0de0*/  LOP3.LUT R3, R2, 0x3ff00000, RZ, 0xfc, !PT ;  /* 0x3ff0000002037812 */ /* 0x000fe400078efcff */
[----:B------:R-:W-:Y:S02]  /*0df0*/  MOV R2, R6 ;  /* 0x0000000600027202 */ /* 0x000fe40000000f00 */
[----:B------:R-:W-:-:S02]  /*0e00*/  LOP3.LUT R16, R7, 0x7ff00000, RZ, 0xc0, !PT ;  /* 0x7ff0000007107812 */ /* 0x000fc400078ec0ff */
[----:B------:R-:W-:Y:S01]  /*0e10*/  MOV R19, 0x3fc00000 ;  /* 0x3fc0000000137802 */ /* 0x000fe20000000f00 */
[----:B------:R-:W-:Y:S01]  /*0e20*/  @!P0 DMUL R2, R6, 8.98846567431157953865e+307 ;  /* 0x7fe0000006028828 */ /* 0x000fe20000000000 */
[----:B------:R-:W-:Y:S01]  /*0e30*/  ISETP.LE.U32.AND P1, PT, R16, 0x3fc00000, PT ;  /* 0x3fc000001000780c */ /* 0x000fe20003f23070 */
[----:B------:R-:W-:Y:S01]  /*0e40*/  IMAD.MOV.U32 R18, RZ, RZ, R16 ;  /* 0x000000ffff127224 */ /* 0x000fe200078e0010 */
[----:B------:R-:W-:Y:S02]  /*0e50*/  IADD3 R20, PT, PT, R19, -0x1, RZ ;  /* 0xffffffff13147810 */ /* 0x000fe40007ffe0ff */
[----:B------:R-:W-:Y:S01]  /*0e60*/  SEL R14, R9, 0x63400000, !P1 ;  /* 0x63400000090e7807 */ /* 0x000fe20004800000 */
[----:B------:R-:W0:Y:S04]  /*0e70*/  MUFU.RCP64H R11, R3 ;  /* 0x00000003000b7308 */ /* 0x000e280000001800 */
[----:B------:R-:W-:-:S02]  /*0e80*/  @!P0 LOP3.LUT R18, R3, 0x7ff00000, RZ, 0xc0, !PT ;  /* 0x7ff0000003128812 */ /* 0x000fc400078ec0ff */
[----:B------:R-:W-:Y:S02]  /*0e90*/  ISETP.GT.U32.AND P0, PT, R20, 0x7feffffe, PT ;  /* 0x7feffffe1400780c */ /* 0x000fe40003f04070 */
[----:B------:R-:W-:-:S04]  /*0ea0*/  IADD3 R20, PT, PT, R18, -0x1, RZ ;  /* 0xffffffff12147810 */ /* 0x000fc80007ffe0ff */
[----:B------:R-:W-:Y:S01]  /*0eb0*/  ISETP.GT.U32.OR P0, PT, R20, 0x7feffffe, P0 ;  /* 0x7feffffe1400780c */ /* 0x000fe20000704470 */
[----:B0-----:R-:W-:-:S08]  /*0ec0*/  DFMA R12, R10, -R2, 1 ;  /* 0x3ff000000a0c742b */ /* 0x001fd00000000802 */
[----:B------:R-:W-:-:S08]  /*0ed0*/  DFMA R12, R12, R12, R12 ;  /* 0x0000000c0c0c722b */ /* 0x000fd0000000000c */
[----:B------:R-:W-:-:S08]  /*0ee0*/  DFMA R12, R10, R12, R10 ;  /* 0x0000000c0a0c722b */ /* 0x000fd0000000000a */
[----:B------:R-:W-:-:S08]  /*0ef0*/  DFMA R10, R12, -R2, 1 ;  /* 0x3ff000000c0a742b */ /* 0x000fd00000000802 */
[----:B------:R-:W-:Y:S01]  /*0f00*/  DFMA R12, R12, R10, R12 ;  /* 0x0000000a0c0c722b */ /* 0x000fe2000000000c */
[----:B------:R-:W-:Y:S02]  /*0f10*/  LOP3.LUT R11, R14, 0x33333, RZ, 0xfc, !PT ;  /* 0x000333330e0b7812 */ /* 0x000fe400078efcff */
[----:B------:R-:W-:-:S06]  /*0f20*/  MOV R10, 0x33333334 ;  /* 0x33333334000a7802 */ /* 0x000fcc0000000f00 */
[----:B------:R-:W-:-:S08]  /*0f30*/  DMUL R14, R12, R10 ;  /* 0x0000000a0c0e7228 */ /* 0x000fd00000000000 */
[----:B------:R-:W-:-:S08]  /*0f40*/  DFMA R16, R14, -R2, R10 ;  /* 0x800000020e10722b */ /* 0x000fd0000000000a */
[----:B------:R-:W-:Y:S01]  /*0f50*/  DFMA R12, R12, R16, R14 ;  /* 0x000000100c0c722b */ /* 0x000fe2000000000e */
[----:B------:R-:W-:Y:S10]  /*0f60*/  @P0 BRA `(.L_x_46) ;  /* 0x0000000000740947 */ /* 0x000ff40003800000 */
[----:B------:R-:W-:Y:S01]  /*0f70*/  LOP3.LUT R16, R7, 0x7ff00000, RZ, 0xc0, !PT ;  /* 0x7ff0000007107812 */ /* 0x000fe200078ec0ff */
[----:B------:R-:W-:-:S03]  /*0f80*/  IMAD.MOV.U32 R14, RZ, RZ, 0x3fc00000 ;  /* 0x3fc00000ff0e7424 */ /* 0x000fc600078e00ff */
[C---:B------:R-:W-:Y:S02]  /*0f90*/  IADD3 R15, PT, PT, -R16.reuse, RZ, RZ ;  /* 0x000000ff100f7210 */ /* 0x040fe40007ffe1ff */
[----:B------:R-:W-:Y:S02]  /*0fa0*/  ISETP.LE.U32.AND P0, PT, R16, 0x3fc00000, PT ;  /* 0x3fc000001000780c */ /* 0x000fe40003f03070 */
[----:B------:R-:W-:Y:S02]  /*0fb0*/  VIADDMNMX R14, R15, R14, 0xb9600000, !PT ;  /* 0xb96000000f0e7446 */ /* 0x000fe4000780010e */
[----:B------:R-:W-:Y:S02]  /*0fc0*/  SEL R9, R9, 0x63400000, !P0 ;  /* 0x6340000009097807 */ /* 0x000fe40004000000 */
[----:B------:R-:W-:Y:S02]  /*0fd0*/  VIMNMX R14, PT, PT, R14, 0x46a00000, PT ;  /* 0x46a000000e0e7848 */ /* 0x000fe40003fe0100 */
[----:B------:R-:W-:-:S02]  /*0fe0*/  MOV R16, RZ ;  /* 0x000000ff00107202 */ /* 0x000fc40000000f00 */
[----:B------:R-:W-:-:S05]  /*0ff0*/  IADD3 R9, PT, PT, R14, -R9, RZ ;  /* 0x800000090e097210 */ /* 0x000fca0007ffe0ff */
[----:B------:R-:W-:-:S06]  /*1000*/  VIADD R17, R9, 0x7fe00000 ;  /* 0x7fe0000009117836 */ /* 0x000fcc0000000000 */
[----:B------:R-:W-:-:S10]  /*1010*/  DMUL R14, R12, R16 ;  /* 0x000000100c0e7228 */ /* 0x000fd40000000000 */
[----:B------:R-:W-:-:S13]  /*1020*/  FSETP.GTU.AND P0, PT, |R15|, 1.469367938527859385e-39, PT ;  /* 0x001000000f00780b */ /* 0x000fda0003f0c200 */
[----:B------:R-:W-:Y:S05]  /*1030*/  @P0 BRA `(.L_x_47) ;  /* 0x0000000000840947 */ /* 0x000fea0003800000 */
[----:B------:R-:W-:Y:S01]  /*1040*/  DFMA R2, R12, -R2, R10 ;  /* 0x800000020c02722b */ /* 0x000fe2000000000a */
[----:B------:R-:W-:-:S09]  /*1050*/  MOV R16, RZ ;  /* 0x000000ff00107202 */ /* 0x000fd20000000f00 */
[C---:B------:R-:W-:Y:S02]  /*1060*/  FSETP.NEU.AND P0, PT, R3.reuse, RZ, PT ;  /* 0x000000ff0300720b */ /* 0x040fe40003f0d000 */
[----:B------:R-:W-:-:S04]  /*1070*/  LOP3.LUT R7, R3, 0x80000000, R7, 0x48, !PT ;  /* 0x8000000003077812 */ /* 0x000fc800078e4807 */
[----:B------:R-:W-:-:S07]  /*1080*/  LOP3.LUT R17, R7, R17, RZ, 0xfc, !PT ;  /* 0x0000001107117212 */ /* 0x000fce00078efcff */
[----:B------:R-:W-:Y:S05]  /*1090*/  @!P0 BRA `(.L_x_47) ;  /* 0x00000000006c8947 */ /* 0x000fea0003800000 */
[----:B------:R-:W-:Y:S01]  /*10a0*/  IMAD.MOV R3, RZ, RZ, -R9 ;  /* 0x000000ffff037224 */ /* 0x000fe200078e0a09 */
[----:B------:R-:W-:Y:S02]  /*10b0*/  MOV R2, RZ ;  /* 0x000000ff00027202 */ /* 0x000fe40000000f00 */
[----:B------:R-:W-:-:S04]  /*10c0*/  IADD3 R9, PT, PT, -R9, -0x43300000, RZ ;  /* 0xbcd0000009097810 */ /* 0x000fc80007ffe1ff */
[----:B------:R-:W-:Y:S02]  /*10d0*/  DFMA R2, R14, -R2, R12 ;  /* 0x800000020e02722b */ /* 0x000fe4000000000c */
[----:B------:R-:W-:-:S08]  /*10e0*/  DMUL.RP R12, R12, R16 ;  /* 0x000000100c0c7228 */ /* 0x000fd00000008000 */
[----:B------:R-:W-:Y:S02]  /*10f0*/  FSETP.NEU.AND P0, PT, |R3|, R9, PT ;  /* 0x000000090300720b */ /* 0x000fe40003f0d200 */
[----:B------:R-:W-:Y:S02]  /*1100*/  LOP3.LUT R7, R13, R7, RZ, 0x3c, !PT ;  /* 0x000000070d077212 */ /* 0x000fe400078e3cff */
[----:B------:R-:W-:Y:S02]  /*1110*/  FSEL R14, R12, R14, !P0 ;  /* 0x0000000e0c0e7208 */ /* 0x000fe40004000000 */
[----:B------:R-:W-:Y:S01]  /*1120*/  FSEL R15, R7, R15, !P0 ;  /* 0x0000000f070f7208 */ /* 0x000fe20004000000 */
[----:B------:R-:W-:Y:S06]  /*1130*/  BRA `(.L_x_47) ;  /* 0x0000000000447947 */ /* 0x000fec0003800000 */
.L_x_46:
[----:B------:R-:W-:-:S14]  /*1140*/  DSETP.NAN.AND P0, PT, R6, R6, PT ;  /* 0x000000060600722a */ /* 0x000fdc0003f08000 */
[----:B------:R-:W-:Y:S05]  /*1150*/  @P0 BRA `(.L_x_48) ;  /* 0x0000000000340947 */ /* 0x000fea0003800000 */
[----:B------:R-:W-:Y:S01]  /*1160*/  ISETP.NE.AND P0, PT, R19, R18, PT ;  /* 0x000000121300720c */ /* 0x000fe20003f05270 */
[----:B------:R-:W-:Y:S01]  /*1170*/  IMAD.MOV.U32 R15, RZ, RZ, -0x80000 ;  /* 0xfff80000ff0f7424 */ /* 0x000fe200078e00ff */
[----:B------:R-:W-:-:S11]  /*1180*/  MOV R14, 0x0 ;  /* 0x00000000000e7802 */ /* 0x000fd60000000f00 */
[----:B------:R-:W-:Y:S05]  /*1190*/  @!P0 BRA `(.L_x_47) ;  /* 0x00000000002c8947 */ /* 0x000fea0003800000 */
[----:B------:R-:W-:Y:S02]  /*11a0*/  ISETP.NE.AND P0, PT, R19, 0x7ff00000, PT ;  /* 0x7ff000001300780c */ /* 0x000fe40003f05270 */
[----:B------:R-:W-:Y:S02]  /*11b0*/  LOP3.LUT R6, R7, 0x3fc33333, RZ, 0x3c, !PT ;  /* 0x3fc3333307067812 */ /* 0x000fe400078e3cff */
[----:B------:R-:W-:Y:S02]  /*11c0*/  ISETP.EQ.OR P0, PT, R18, RZ, !P0 ;  /* 0x000000ff1200720c */ /* 0x000fe40004702670 */
[----:B------:R-:W-:-:S11]  /*11d0*/  LOP3.LUT R15, R6, 0x80000000, RZ, 0xc0, !PT ;  /* 0x80000000060f7812 */ /* 0x000fd600078ec0ff */
[----:B------:R-:W-:Y:S02]  /*11e0*/  @P0 LOP3.LUT R2, R15, 0x7ff00000, RZ, 0xfc, !PT ;  /* 0x7ff000000f020812 */ /* 0x000fe400078efcff */
[----:B------:R-:W-:Y:S02]  /*11f0*/  @!P0 MOV R14, RZ ;  /* 0x000000ff000e8202 */ /* 0x000fe40000000f00 */
[----:B------:R-:W-:Y:S02]  /*1200*/  @P0 MOV R14, RZ ;  /* 0x000000ff000e0202 */ /* 0x000fe40000000f00 */
[----:B------:R-:W-:Y:S01]  /*1210*/  @P0 MOV R15, R2 ;  /* 0x00000002000f0202 */ /* 0x000fe20000000f00 */
[----:B------:R-:W-:Y:S06]  /*1220*/  BRA `(.L_x_47) ;  /* 0x0000000000087947 */ /* 0x000fec0003800000 */
.L_x_48:
[----:B------:R-:W-:Y:S01]  /*1230*/  LOP3.LUT R15, R7, 0x80000, RZ, 0xfc, !PT ;  /* 0x00080000070f7812 */ /* 0x000fe200078efcff */
[----:B------:R-:W-:-:S07]  /*1240*/  IMAD.MOV.U32 R14, RZ, RZ, R6 ;  /* 0x000000ffff0e7224 */ /* 0x000fce00078e0006 */
.L_x_47:
[----:B------:R-:W-:Y:S02]  /*1250*/  MOV R9, 0x0 ;  /* 0x0000000000097802 */ /* 0x000fe40000000f00 */
[----:B------:R-:W-:Y:S02]  /*1260*/  MOV R2, R14 ;  /* 0x0000000e00027202 */ /* 0x000fe40000000f00 */
[----:B------:R-:W-:Y:S01]  /*1270*/  MOV R3, R15 ;  /* 0x0000000f00037202 */ /* 0x000fe20000000f00 */
[----:B------:R-:W-:Y:S06]  /*1280*/  RET.REL.NODEC R8 `(_Z14pageRankKernelPKiS0_PKfPfi) ;  /* 0xffffffec085c7950 */ /* 0x000fec0003c3ffff */
.L_x_49:
        /* <DEDUP_REMOVED lines=15> */
.L_x_53:


//--------------------- .nv.shared.reserved.0     --------------------------
	.section	.nv.shared.reserved.0,"aw",@nobits
	.weak		__nv_reservedSMEM_offset_0_alias
	.size		__nv_reservedSMEM_offset_0_alias, 0, 64
	.other		__nv_reservedSMEM_offset_0_alias,@"STO_CUDA_RESERVED_SHARED STV_DEFAULT"
__nv_reservedSMEM_offset_0_alias:
	.zero		0
	.zero		64


//--------------------- .nv.constant0._Z23precompute_contributionPKfPfPKii --------------------------
	.section	.nv.constant0._Z23precompute_contributionPKfPfPKii,"a",@progbits
	.sectionflags	@""
	.align	4
.nv.constant0._Z23precompute_contributionPKfPfPKii:
	.zero		924


//--------------------- .nv.constant0._Z22initializeContributionPfPii --------------------------
	.section	.nv.constant0._Z22initializeContributionPfPii,"a",@progbits
	.sectionflags	@""
	.align	4
.nv.constant0._Z22initializeContributionPfPii:
	.zero		916


//--------------------- .nv.constant0._Z14pageRankKernelPKiS0_PKfPfi --------------------------
	.section	.nv.constant0._Z14pageRankKernelPKiS0_PKfPfi,"a",@progbits
	.sectionflags	@""
	.align	4
.nv.constant0._Z14pageRankKernelPKiS0_PKfPfi:
	.zero		932


//--------------------- SYMBOLS --------------------------

	.type		.nv.reservedSmem.offset0,@object
	.size		.nv.reservedSmem.offset0,0x4
